	.target	sm_90a

	.elftype	@"ET_EXEC"


//--------------------- .note.nv.tkinfo           --------------------------
	.section	.note.nv.tkinfo,"",@"SHT_NOTE"
	.sectionflags	@"SHF_NOTE_NV_TKINFO"
	.tkinfo
        /*0018*/ 	.word	0x00000002
        /*0030*/ 	.string	""
        /*0030*/ 	.string	"ptxas"
        /*0030*/ 	.string	"Cuda compilation tools, release 13.0, V13.0.88"
        /*0030*/ 	.string	"Build cuda_13.0.r13.0/compiler.36424714_0"
        /*0030*/ 	.string	"-v  -suppress-debug-info  -lineinfo  -arch sm_90a "



//--------------------- .note.nv.cuinfo           --------------------------
	.section	.note.nv.cuinfo,"",@"SHT_NOTE"
	.sectionflags	@"SHF_NOTE_NV_CUINFO"
        /*0018*/ 	.short	0x0002
        /*001a*/ 	.short	0x005a
        /*001c*/ 	.short	0x0082
	.zero		2


//--------------------- .nv.info                  --------------------------
	.section	.nv.info,"",@"SHT_CUDA_INFO"
	.align	4


	//----- nvinfo : EIATTR_REGCOUNT
	.align		4
        /*0000*/ 	.byte	0x04, 0x2f
        /*0002*/ 	.short	(.L_2 - .L_1)
	.align		4
.L_1:
        /*0004*/ 	.word	index@(attn_fwd)
        /*0008*/ 	.word	0x00000040


	//----- nvinfo : EIATTR_FRAME_SIZE
	.align		4
.L_2:
        /*000c*/ 	.byte	0x04, 0x11
        /*000e*/ 	.short	(.L_4 - .L_3)
	.align		4
.L_3:
        /*0010*/ 	.word	index@(attn_fwd)
        /*0014*/ 	.word	0x00000000


	//----- nvinfo : EIATTR_MIN_STACK_SIZE
	.align		4
.L_4:
        /*0018*/ 	.byte	0x04, 0x12
        /*001a*/ 	.short	(.L_6 - .L_5)
	.align		4
.L_5:
        /*001c*/ 	.word	index@(attn_fwd)
        /*0020*/ 	.word	0x00000000
.L_6:


//--------------------- .nv.compat                --------------------------
	.section	.nv.compat,"",@"SHT_CUDA_COMPAT_INFO"
	.align	4
        /*0000*/ 	.byte	0x02, 0x09, 0x01, 0x00, 0x02, 0x02, 0x04, 0x00, 0x02, 0x05, 0x05, 0x00, 0x03, 0x07, 0x01, 0x01
        /*0010*/ 	.byte	0x02, 0x03, 0x00, 0x00, 0x02, 0x06, 0x01, 0x00, 0x04, 0x0b, 0x08, 0x00, 0x00, 0x00, 0x00, 0x00
        /*0020*/ 	.byte	0x00, 0x00, 0x00, 0x00


//--------------------- .nv.info.attn_fwd         --------------------------
	.section	.nv.info.attn_fwd,"",@"SHT_CUDA_INFO"
	.sectionflags	@""
	.align	4


	//----- nvinfo : EIATTR_CUDA_API_VERSION
	.align		4
        /*0000*/ 	.byte	0x04, 0x37
        /*0002*/ 	.short	(.L_8 - .L_7)
.L_7:
        /*0004*/ 	.word	0x00000082


	//----- nvinfo : EIATTR_KPARAM_INFO
	.align		4
.L_8:
        /*0008*/ 	.byte	0x04, 0x17
        /*000a*/ 	.short	(.L_10 - .L_9)
.L_9:
        /*000c*/ 	.word	0x00000000
        /*0010*/ 	.short	0x0019
        /*0012*/ 	.short	0x0080
        /*0014*/ 	.byte	0x00, 0xf4, 0x21, 0x00


	//----- nvinfo : EIATTR_KPARAM_INFO
	.align		4
.L_10:
        /*0018*/ 	.byte	0x04, 0x17
        /*001a*/ 	.short	(.L_12 - .L_11)
.L_11:
        /*001c*/ 	.word	0x00000000
        /*0020*/ 	.short	0x0018
        /*0022*/ 	.short	0x0078
        /*0024*/ 	.byte	0x00, 0xf4, 0x21, 0x00


	//----- nvinfo : EIATTR_KPARAM_INFO
	.align		4
.L_12:
        /*0028*/ 	.byte	0x04, 0x17
        /*002a*/ 	.short	(.L_14 - .L_13)
.L_13:
        /*002c*/ 	.word	0x00000000
        /*0030*/ 	.short	0x0017
        /*0032*/ 	.short	0x0070
        /*0034*/ 	.byte	0x00, 0xf0, 0x11, 0x00


	//----- nvinfo : EIATTR_KPARAM_INFO
	.align		4
.L_14:
        /*0038*/ 	.byte	0x04, 0x17
        /*003a*/ 	.short	(.L_16 - .L_15)
.L_15:
        /*003c*/ 	.word	0x00000000
        /*0040*/ 	.short	0x0016
        /*0042*/ 	.short	0x006c
        /*0044*/ 	.byte	0x00, 0xf0, 0x11, 0x00


	//----- nvinfo : EIATTR_KPARAM_INFO
	.align		4
.L_16:
        /*0048*/ 	.byte	0x04, 0x17
        /*004a*/ 	.short	(.L_18 - .L_17)
.L_17:
        /*004c*/ 	.word	0x00000000
        /*0050*/ 	.short	0x0015
        /*0052*/ 	.short	0x0068
        /*0054*/ 	.byte	0x00, 0xf0, 0x11, 0x00


	//----- nvinfo : EIATTR_KPARAM_INFO
	.align		4
.L_18:
        /*0058*/ 	.byte	0x04, 0x17
        /*005a*/ 	.short	(.L_20 - .L_19)
.L_19:
        /*005c*/ 	.word	0x00000000
        /*0060*/ 	.short	0x0014
        /*0062*/ 	.short	0x0064
        /*0064*/ 	.byte	0x00, 0xf0, 0x11, 0x00


	//----- nvinfo : EIATTR_KPARAM_INFO
	.align		4
.L_20:
        /*0068*/ 	.byte	0x04, 0x17
        /*006a*/ 	.short	(.L_22 - .L_21)
.L_21:
        /*006c*/ 	.word	0x00000000
        /*0070*/ 	.short	0x0013
        /*0072*/ 	.short	0x0060
        /*0074*/ 	.byte	0x00, 0xf0, 0x11, 0x00


	//----- nvinfo : EIATTR_KPARAM_INFO
	.align		4
.L_22:
        /*0078*/ 	.byte	0x04, 0x17
        /*007a*/ 	.short	(.L_24 - .L_23)
.L_23:
        /*007c*/ 	.word	0x00000000
        /*0080*/ 	.short	0x0012
        /*0082*/ 	.short	0x005c
        /*0084*/ 	.byte	0x00, 0xf0, 0x11, 0x00


	//----- nvinfo : EIATTR_KPARAM_INFO
	.align		4
.L_24:
        /*0088*/ 	.byte	0x04, 0x17
        /*008a*/ 	.short	(.L_26 - .L_25)
.L_25:
        /*008c*/ 	.word	0x00000000
        /*0090*/ 	.short	0x0011
        /*0092*/ 	.short	0x0058
        /*0094*/ 	.byte	0x00, 0xf0, 0x11, 0x00


	//----- nvinfo : EIATTR_KPARAM_INFO
	.align		4
.L_26:
        /*0098*/ 	.byte	0x04, 0x17
        /*009a*/ 	.short	(.L_28 - .L_27)
.L_27:
        /*009c*/ 	.word	0x00000000
        /*00a0*/ 	.short	0x0010
        /*00a2*/ 	.short	0x0054
        /*00a4*/ 	.byte	0x00, 0xf0, 0x11, 0x00


	//----- nvinfo : EIATTR_KPARAM_INFO
	.align		4
.L_28:
        /*00a8*/ 	.byte	0x04, 0x17
        /*00aa*/ 	.short	(.L_30 - .L_29)
.L_29:
        /*00ac*/ 	.word	0x00000000
        /*00b0*/ 	.short	0x000f
        /*00b2*/ 	.short	0x0050
        /*00b4*/ 	.byte	0x00, 0xf0, 0x11, 0x00


	//----- nvinfo : EIATTR_KPARAM_INFO
	.align		4
.L_30:
        /*00b8*/ 	.byte	0x04, 0x17
        /*00ba*/ 	.short	(.L_32 - .L_31)
.L_31:
        /*00bc*/ 	.word	0x00000000
        /*00c0*/ 	.short	0x000e
        /*00c2*/ 	.short	0x004c
        /*00c4*/ 	.byte	0x00, 0xf0, 0x11, 0x00


	//----- nvinfo : EIATTR_KPARAM_INFO
	.align		4
.L_32:
        /*00c8*/ 	.byte	0x04, 0x17
        /*00ca*/ 	.short	(.L_34 - .L_33)
.L_33:
        /*00cc*/ 	.word	0x00000000
        /*00d0*/ 	.short	0x000d
        /*00d2*/ 	.short	0x0048
        /*00d4*/ 	.byte	0x00, 0xf0, 0x11, 0x00


	//----- nvinfo : EIATTR_KPARAM_INFO
	.align		4
.L_34:
        /*00d8*/ 	.byte	0x04, 0x17
        /*00da*/ 	.short	(.L_36 - .L_35)
.L_35:
        /*00dc*/ 	.word	0x00000000
        /*00e0*/ 	.short	0x000c
        /*00e2*/ 	.short	0x0044
        /*00e4*/ 	.byte	0x00, 0xf0, 0x11, 0x00


	//----- nvinfo : EIATTR_KPARAM_INFO
	.align		4
.L_36:
        /*00e8*/ 	.byte	0x04, 0x17
        /*00ea*/ 	.short	(.L_38 - .L_37)
.L_37:
        /*00ec*/ 	.word	0x00000000
        /*00f0*/ 	.short	0x000b
        /*00f2*/ 	.short	0x0040
        /*00f4*/ 	.byte	0x00, 0xf0, 0x11, 0x00


	//----- nvinfo : EIATTR_KPARAM_INFO
	.align		4
.L_38:
        /*00f8*/ 	.byte	0x04, 0x17
        /*00fa*/ 	.short	(.L_40 - .L_39)
.L_39:
        /*00fc*/ 	.word	0x00000000
        /*0100*/ 	.short	0x000a
        /*0102*/ 	.short	0x003c
        /*0104*/ 	.byte	0x00, 0xf0, 0x11, 0x00


	//----- nvinfo : EIATTR_KPARAM_INFO
	.align		4
.L_40:
        /*0108*/ 	.byte	0x04, 0x17
        /*010a*/ 	.short	(.L_42 - .L_41)
.L_41:
        /*010c*/ 	.word	0x00000000
        /*0110*/ 	.short	0x0009
        /*0112*/ 	.short	0x0038
        /*0114*/ 	.byte	0x00, 0xf0, 0x11, 0x00


	//----- nvinfo : EIATTR_KPARAM_INFO
	.align		4
.L_42:
        /*0118*/ 	.byte	0x04, 0x17
        /*011a*/ 	.short	(.L_44 - .L_43)
.L_43:
        /*011c*/ 	.word	0x00000000
        /*0120*/ 	.short	0x0008
        /*0122*/ 	.short	0x0034
        /*0124*/ 	.byte	0x00, 0xf0, 0x11, 0x00


	//----- nvinfo : EIATTR_KPARAM_INFO
	.align		4
.L_44:
        /*0128*/ 	.byte	0x04, 0x17
        /*012a*/ 	.short	(.L_46 - .L_45)
.L_45:
        /*012c*/ 	.word	0x00000000
        /*0130*/ 	.short	0x0007
        /*0132*/ 	.short	0x0030
        /*0134*/ 	.byte	0x00, 0xf0, 0x11, 0x00


	//----- nvinfo : EIATTR_KPARAM_INFO
	.align		4
.L_46:
        /*0138*/ 	.byte	0x04, 0x17
        /*013a*/ 	.short	(.L_48 - .L_47)
.L_47:
        /*013c*/ 	.word	0x00000000
        /*0140*/ 	.short	0x0006
        /*0142*/ 	.short	0x002c
        /*0144*/ 	.byte	0x00, 0xf0, 0x11, 0x00


	//----- nvinfo : EIATTR_KPARAM_INFO
	.align		4
.L_48:
        /*0148*/ 	.byte	0x04, 0x17
        /*014a*/ 	.short	(.L_50 - .L_49)
.L_49:
        /*014c*/ 	.word	0x00000000
        /*0150*/ 	.short	0x0005
        /*0152*/ 	.short	0x0028
        /*0154*/ 	.byte	0x00, 0xf0, 0x11, 0x00


	//----- nvinfo : EIATTR_KPARAM_INFO
	.align		4
.L_50:
        /*0158*/ 	.byte	0x04, 0x17
        /*015a*/ 	.short	(.L_52 - .L_51)
.L_51:
        /*015c*/ 	.word	0x00000000
        /*0160*/ 	.short	0x0004
        /*0162*/ 	.short	0x0020
        /*0164*/ 	.byte	0x00, 0xf4, 0x21, 0x00


	//----- nvinfo : EIATTR_KPARAM_INFO
	.align		4
.L_52:
        /*0168*/ 	.byte	0x04, 0x17
        /*016a*/ 	.short	(.L_54 - .L_53)
.L_53:
        /*016c*/ 	.word	0x00000000
        /*0170*/ 	.short	0x0003
        /*0172*/ 	.short	0x0018
        /*0174*/ 	.byte	0x00, 0xf4, 0x21, 0x00


	//----- nvinfo : EIATTR_KPARAM_INFO
	.align		4
.L_54:
        /*0178*/ 	.byte	0x04, 0x17
        /*017a*/ 	.short	(.L_56 - .L_55)
.L_55:
        /*017c*/ 	.word	0x00000000
        /*0180*/ 	.short	0x0002
        /*0182*/ 	.short	0x0010
        /*0184*/ 	.byte	0x00, 0xf4, 0x21, 0x00


	//----- nvinfo : EIATTR_KPARAM_INFO
	.align		4
.L_56:
        /*0188*/ 	.byte	0x04, 0x17
        /*018a*/ 	.short	(.L_58 - .L_57)
.L_57:
        /*018c*/ 	.word	0x00000000
        /*0190*/ 	.short	0x0001
        /*0192*/ 	.short	0x0008
        /*0194*/ 	.byte	0x00, 0xf4, 0x21, 0x00


	//----- nvinfo : EIATTR_KPARAM_INFO
	.align		4
.L_58:
        /*0198*/ 	.byte	0x04, 0x17
        /*019a*/ 	.short	(.L_60 - .L_59)
.L_59:
        /*019c*/ 	.word	0x00000000
        /*01a0*/ 	.short	0x0000
        /*01a2*/ 	.short	0x0000
        /*01a4*/ 	.byte	0x00, 0xf4, 0x21, 0x00


	//----- nvinfo : EIATTR_SPARSE_MMA_MASK
	.align		4
.L_60:
        /*01a8*/ 	.byte	0x03, 0x50
        /*01aa*/ 	.short	0x0000


	//----- nvinfo : EIATTR_MAXREG_COUNT
	.align		4
        /*01ac*/ 	.byte	0x03, 0x1b
        /*01ae*/ 	.short	0x00ff


	//----- nvinfo : EIATTR_NUM_BARRIERS
	.align		4
        /*01b0*/ 	.byte	0x02, 0x4c
        /*01b2*/ 	.byte	0x01
	.zero		1


	//----- nvinfo : EIATTR_MERCURY_ISA_VERSION
	.align		4
        /*01b4*/ 	.byte	0x03, 0x5f
        /*01b6*/ 	.short	0x0101


	//----- nvinfo : EIATTR_COOP_GROUP_MASK_REGIDS
	.align		4
        /*01b8*/ 	.byte	0x04, 0x29
        /*01ba*/ 	.short	(.L_62 - .L_61)


	//   ....[0]....
.L_61:
        /*01bc*/ 	.word	0xffffffff


	//   ....[1]....
        /*01c0*/ 	.word	0xffffffff


	//   ....[2]....
        /*01c4*/ 	.word	0xffffffff


	//   ....[3]....
        /*01c8*/ 	.word	0xffffffff


	//   ....[4]....
        /*01cc*/ 	.word	0xffffffff


	//   ....[5]....
        /*01d0*/ 	.word	0xffffffff


	//   ....[6]....
        /*01d4*/ 	.word	0xffffffff


	//   ....[7]....
        /*01d8*/ 	.word	0xffffffff


	//----- nvinfo : EIATTR_COOP_GROUP_INSTR_OFFSETS
	.align		4
.L_62:
        /*01dc*/ 	.byte	0x04, 0x28
        /*01de*/ 	.short	(.L_64 - .L_63)


	//   ....[0]....
.L_63:
        /*01e0*/ 	.word	0x00001300


	//   ....[1]....
        /*01e4*/ 	.word	0x00001350


	//   ....[2]....
        /*01e8*/ 	.word	0x00001370


	//   ....[3]....
        /*01ec*/ 	.word	0x00001390


	//   ....[4]....
        /*01f0*/ 	.word	0x000017d0


	//   ....[5]....
        /*01f4*/ 	.word	0x00001800


	//   ....[6]....
        /*01f8*/ 	.word	0x00001860


	//   ....[7]....
        /*01fc*/ 	.word	0x00001880


	//----- nvinfo : EIATTR_EXIT_INSTR_OFFSETS
	.align		4
.L_64:
        /*0200*/ 	.byte	0x04, 0x1c
        /*0202*/ 	.short	(.L_66 - .L_65)


	//   ....[0]....
.L_65:
        /*0204*/ 	.word	0x000029e0


	//   ....[1]....
        /*0208*/ 	.word	0x00002a10


	//----- nvinfo : EIATTR_REQNTID
	.align		4
.L_66:
        /*020c*/ 	.byte	0x04, 0x10
        /*020e*/ 	.short	(.L_68 - .L_67)
.L_67:
        /*0210*/ 	.word	0x00000080
        /*0214*/ 	.word	0x00000001
        /*0218*/ 	.word	0x00000001


	//----- nvinfo : EIATTR_CBANK_PARAM_SIZE
	.align		4
.L_68:
        /*021c*/ 	.byte	0x03, 0x19
        /*021e*/ 	.short	0x0088


	//----- nvinfo : EIATTR_PARAM_CBANK
	.align		4
        /*0220*/ 	.byte	0x04, 0x0a
        /*0222*/ 	.short	(.L_70 - .L_69)
	.align		4
.L_69:
        /*0224*/ 	.word	index@(.nv.constant0.attn_fwd)
        /*0228*/ 	.short	0x0210
        /*022a*/ 	.short	0x0088


	//----- nvinfo : EIATTR_SW_WAR
	.align		4
.L_70:
        /*022c*/ 	.byte	0x04, 0x36
        /*022e*/ 	.short	(.L_72 - .L_71)
.L_71:
        /*0230*/ 	.word	0x00000008
.L_72:


//--------------------- .nv.callgraph             --------------------------
	.section	.nv.callgraph,"",@"SHT_CUDA_CALLGRAPH"
	.align	4
	.sectionentsize	8
	.align		4
        /*0000*/ 	.word	0x00000000
	.align		4
        /*0004*/ 	.word	0xffffffff
	.align		4
        /*0008*/ 	.word	0x00000000
	.align		4
        /*000c*/ 	.word	0xfffffffe
	.align		4
        /*0010*/ 	.word	0x00000000
	.align		4
        /*0014*/ 	.word	0xfffffffd
	.align		4
        /*0018*/ 	.word	0x00000000
	.align		4
        /*001c*/ 	.word	0xfffffffc


//--------------------- .nv.constant4             --------------------------
	.section	.nv.constant4,"a",@progbits
	.align	8
	.align		8
.nv.constant4:
        /*0000*/ 	.dword	_$_str


//--------------------- .text.attn_fwd            --------------------------
	.section	.text.attn_fwd,"ax",@progbits
	.align	128
        .global         attn_fwd
        .type           attn_fwd,@function
        .size           attn_fwd,(.L_x_3 - attn_fwd)
        .other          attn_fwd,@"STO_CUDA_ENTRY STV_DEFAULT"
attn_fwd:
.text.attn_fwd:
[----:B------:R-:W-:Y:S08]  /*0000*/  LDC R1, c[0x0][0x28] ;  /* 0x00000a00ff017b82 */ /* 0x000ff00000000800 */
[----:B------:R-:W0:Y:S01]  /*0010*/  S2UR UR6, SR_CTAID.X ;  /* 0x00000000000679c3 */ /* 0x000e220000002500 */
[----:B------:R-:W1:Y:S01]  /*0020*/  S2R R4, SR_TID.X ;  /* 0x0000000000047919 */ /* 0x000e620000002100 */
[----:B------:R-:W-:Y:S01]  /*0030*/  ULDC.64 UR4, c[0x0][0x240] ;  /* 0x0000900000047ab9 */ /* 0x000fe20000000a00 */
[----:B------:R-:W-:-:S05]  /*0040*/  ULDC.64 UR22, c[0x0][0x208] ;  /* 0x0000820000167ab9 */ /* 0x000fca0000000a00 */
[----:B------:R-:W2:Y:S08]  /*0050*/  S2UR UR16, SR_CTAID.Y ;  /* 0x00000000001079c3 */ /* 0x000eb00000002600 */
[----:B------:R-:W3:Y:S01]  /*0060*/  LDC R9, c[0x0][0x248] ;  /* 0x00009200ff097b82 */ /* 0x000ee20000000800 */
[----:B0-----:R-:W-:-:S07]  /*0070*/  USHF.L.U32 UR6, UR6, 0x6, URZ ;  /* 0x0000000606067899 */ /* 0x001fce000800063f */
[----:B------:R-:W0:Y:S01]  /*0080*/  LDC.64 R10, c[0x0][0x210] ;  /* 0x00008400ff0a7b82 */ /* 0x000e220000000a00 */
[----:B------:R-:W-:Y:S01]  /*0090*/  IMAD.U32 R3, RZ, RZ, UR6 ;  /* 0x00000006ff037e24 */ /* 0x000fe2000f8e00ff */
[----:B--2---:R-:W-:Y:S01]  /*00a0*/  UIMAD UR4, UR16, UR4, URZ ;  /* 0x00000004100472a4 */ /* 0x004fe2000f8e023f */
[----:B-1----:R-:W-:-:S03]  /*00b0*/  SHF.R.U32.HI R6, RZ, 0x6, R4 ;  /* 0x00000006ff067819 */ /* 0x002fc60000011604 */
[----:B------:R-:W-:Y:S01]  /*00c0*/  LOP3.LUT R0, R3, 0x3f, R4, 0xf8, !PT ;  /* 0x0000003f03007812 */ /* 0x000fe200078ef804 */
[----:B------:R-:W-:Y:S01]  /*00d0*/  USHF.L.U32 UR7, UR4, 0x1, URZ ;  /* 0x0000000104077899 */ /* 0x000fe2000800063f */
[----:B------:R-:W-:-:S03]  /*00e0*/  SGXT.U32 R6, R6, 0x1 ;  /* 0x000000010606781a */ /* 0x000fc60000000000 */
[----:B------:R-:W-:Y:S01]  /*00f0*/  IMAD R2, R0, UR5, RZ ;  /* 0x0000000500027c24 */ /* 0x000fe2000f8e02ff */
[----:B------:R-:W-:Y:S01]  /*0100*/  UIMAD.WIDE UR4, UR4, 0x2, URZ ;  /* 0x00000002040478a5 */ /* 0x000fe2000f8e023f */
[----:B---3--:R-:W-:Y:S02]  /*0110*/  IMAD R6, R6, R9, RZ ;  /* 0x0000000906067224 */ /* 0x008fe400078e02ff */
[C---:B------:R-:W-:Y:S02]  /*0120*/  IMAD.SHL.U32 R5, R2.reuse, 0x2, RZ ;  /* 0x0000000202057824 */ /* 0x040fe400078e00ff */
[----:B------:R-:W-:-:S03]  /*0130*/  IMAD.HI R2, R2, 0x2, RZ ;  /* 0x0000000202027827 */ /* 0x000fc600078e02ff */
[----:B0-----:R-:W-:Y:S01]  /*0140*/  IADD3 R5, P0, P1, R5, UR7, R10 ;  /* 0x0000000705057c10 */ /* 0x001fe2000f91e00a */
[----:B------:R-:W-:-:S03]  /*0150*/  IMAD R8, R9, 0x2, R6 ;  /* 0x0000000209087824 */ /* 0x000fc600078e0206 */
[----:B------:R-:W-:Y:S01]  /*0160*/  IADD3.X R3, R2, UR5, R11, P0, P1 ;  /* 0x0000000502037c10 */ /* 0x000fe200087e240b */
[C---:B------:R-:W-:Y:S01]  /*0170*/  IMAD R18, R9.reuse, 0x2, R8 ;  /* 0x0000000209127824 */ /* 0x040fe200078e0208 */
[-C--:B------:R-:W-:Y:S02]  /*0180*/  LEA R10, P0, R6, R5.reuse, 0x1 ;  /* 0x00000005060a7211 */ /* 0x080fe400078008ff */
[----:B------:R-:W-:Y:S02]  /*0190*/  LEA R12, P1, R8, R5, 0x1 ;  /* 0x00000005080c7211 */ /* 0x000fe400078208ff */
[-C--:B------:R-:W-:Y:S01]  /*01a0*/  LEA.HI.X.SX32 R11, R6, R3.reuse, 0x1, P0 ;  /* 0x00000003060b7211 */ /* 0x080fe200000f0eff */
[C---:B------:R-:W-:Y:S01]  /*01b0*/  IMAD R6, R9.reuse, 0x2, R18 ;  /* 0x0000000209067824 */ /* 0x040fe200078e0212 */
[----:B------:R-:W-:Y:S02]  /*01c0*/  LEA.HI.X.SX32 R13, R8, R3, 0x1, P1 ;  /* 0x00000003080d7211 */ /* 0x000fe400008f0eff */
[-C--:B------:R-:W-:Y:S01]  /*01d0*/  LEA R14, P0, R18, R5.reuse, 0x1 ;  /* 0x00000005120e7211 */ /* 0x080fe200078008ff */
[----:B------:R-:W-:Y:S01]  /*01e0*/  IMAD R8, R9, 0x2, R6 ;  /* 0x0000000209087824 */ /* 0x000fe200078e0206 */
[----:B------:R0:W2:Y:S01]  /*01f0*/  LDG.E.U16 R2, desc[UR22][R10.64] ;  /* 0x000000160a027981 */ /* 0x0000a2000c1e1500 */
[----:B------:R-:W-:-:S02]  /*0200*/  LEA R16, P1, R6, R5, 0x1 ;  /* 0x0000000506107211 */ /* 0x000fc400078208ff */
[C---:B------:R-:W-:Y:S01]  /*0210*/  IMAD R20, R9.reuse, 0x2, R8 ;  /* 0x0000000209147824 */ /* 0x040fe200078e0208 */
[----:B------:R-:W-:Y:S01]  /*0220*/  LEA.HI.X.SX32 R15, R18, R3, 0x1, P0 ;  /* 0x00000003120f7211 */ /* 0x000fe200000f0eff */
[----:B------:R1:W3:Y:S01]  /*0230*/  LDG.E.U16 R7, desc[UR22][R12.64] ;  /* 0x000000160c077981 */ /* 0x0002e2000c1e1500 */
[----:B------:R-:W-:Y:S01]  /*0240*/  LEA R18, P0, R8, R5, 0x1 ;  /* 0x0000000508127211 */ /* 0x000fe200078008ff */
[C---:B------:R-:W-:Y:S01]  /*0250*/  IMAD R22, R9.reuse, 0x2, R20 ;  /* 0x0000000209167824 */ /* 0x040fe200078e0214 */
[-C--:B------:R-:W-:Y:S02]  /*0260*/  LEA.HI.X.SX32 R17, R6, R3.reuse, 0x1, P1 ;  /* 0x0000000306117211 */ /* 0x080fe400008f0eff */
[----:B------:R-:W-:Y:S01]  /*0270*/  LEA.HI.X.SX32 R19, R8, R3, 0x1, P0 ;  /* 0x0000000308137211 */ /* 0x000fe200000f0eff */
[----:B------:R4:W5:Y:S01]  /*0280*/  LDG.E.U16 R6, desc[UR22][R14.64] ;  /* 0x000000160e067981 */ /* 0x000962000c1e1500 */
[C---:B0-----:R-:W-:Y:S02]  /*0290*/  LEA R10, P0, R20.reuse, R5, 0x1 ;  /* 0x00000005140a7211 */ /* 0x041fe400078008ff */
[----:B------:R-:W-:Y:S01]  /*02a0*/  LEA R24, R9, R22, 0x1 ;  /* 0x0000001609187211 */ /* 0x000fe200078e08ff */
[----:B------:R0:W5:Y:S01]  /*02b0*/  LDG.E.U16 R8, desc[UR22][R16.64] ;  /* 0x0000001610087981 */ /* 0x000162000c1e1500 */
[----:B------:R-:W-:-:S02]  /*02c0*/  LEA.HI.X.SX32 R11, R20, R3, 0x1, P0 ;  /* 0x00000003140b7211 */ /* 0x000fc400000f0eff */
[C---:B-1----:R-:W-:Y:S01]  /*02d0*/  LEA R12, P0, R22.reuse, R5, 0x1 ;  /* 0x00000005160c7211 */ /* 0x042fe200078008ff */
[C---:B------:R-:W-:Y:S01]  /*02e0*/  IMAD R20, R9.reuse, 0x2, R24 ;  /* 0x0000000209147824 */ /* 0x040fe200078e0218 */
[----:B------:R1:W3:Y:S02]  /*02f0*/  LDG.E.U16 R32, desc[UR22][R18.64] ;  /* 0x0000001612207981 */ /* 0x0002e4000c1e1500 */
[----:B------:R-:W-:Y:S01]  /*0300*/  LEA.HI.X.SX32 R13, R22, R3, 0x1, P0 ;  /* 0x00000003160d7211 */ /* 0x000fe200000f0eff */
[C---:B------:R-:W-:Y:S01]  /*0310*/  IMAD R22, R9.reuse, 0x2, R20 ;  /* 0x0000000209167824 */ /* 0x040fe200078e0214 */
[-C--:B----4-:R-:W-:Y:S01]  /*0320*/  LEA R14, P0, R24, R5.reuse, 0x1 ;  /* 0x00000005180e7211 */ /* 0x090fe200078008ff */
[----:B------:R4:W5:Y:S01]  /*0330*/  LDG.E.U16 R25, desc[UR22][R10.64] ;  /* 0x000000160a197981 */ /* 0x000962000c1e1500 */
[----:B0-----:R-:W-:Y:S01]  /*0340*/  LEA R16, P1, R20, R5, 0x1 ;  /* 0x0000000514107211 */ /* 0x001fe200078208ff */
[C---:B------:R-:W-:Y:S01]  /*0350*/  IMAD R26, R9.reuse, 0x2, R22 ;  /* 0x00000002091a7824 */ /* 0x040fe200078e0216 */
[----:B------:R-:W-:Y:S01]  /*0360*/  LEA.HI.X.SX32 R15, R24, R3, 0x1, P0 ;  /* 0x00000003180f7211 */ /* 0x000fe200000f0eff */
[----:B------:R-:W5:Y:S01]  /*0370*/  LDG.E.U16 R27, desc[UR22][R12.64] ;  /* 0x000000160c1b7981 */ /* 0x000f62000c1e1500 */
[----:B-1----:R-:W-:Y:S01]  /*0380*/  LEA R18, P0, R22, R5, 0x1 ;  /* 0x0000000516127211 */ /* 0x002fe200078008ff */
[C---:B------:R-:W-:Y:S01]  /*0390*/  IMAD R24, R9.reuse, 0x2, R26 ;  /* 0x0000000209187824 */ /* 0x040fe200078e021a */
[-C--:B------:R-:W-:Y:S01]  /*03a0*/  LEA.HI.X.SX32 R17, R20, R3.reuse, 0x1, P1 ;  /* 0x0000000314117211 */ /* 0x080fe200008f0eff */
[----:B------:R0:W5:Y:S02]  /*03b0*/  LDG.E.U16 R29, desc[UR22][R14.64] ;  /* 0x000000160e1d7981 */ /* 0x000164000c1e1500 */
[C---:B------:R-:W-:Y:S01]  /*03c0*/  IMAD R28, R9.reuse, 0x2, R24 ;  /* 0x00000002091c7824 */ /* 0x040fe200078e0218 */
[----:B------:R-:W-:Y:S01]  /*03d0*/  LEA.HI.X.SX32 R19, R22, R3, 0x1, P0 ;  /* 0x0000000316137211 */ /* 0x000fe200000f0eff */
[----:B------:R1:W5:Y:S02]  /*03e0*/  LDG.E.U16 R34, desc[UR22][R16.64] ;  /* 0x0000001610227981 */ /* 0x000364000c1e1500 */
[----:B------:R-:W-:Y:S01]  /*03f0*/  IMAD R30, R9, 0x2, R28 ;  /* 0x00000002091e7824 */ /* 0x000fe200078e021c */
[----:B------:R-:W-:-:S02]  /*0400*/  LEA R20, P0, R28, R5, 0x1 ;  /* 0x000000051c147211 */ /* 0x000fc400078008ff */
[----:B------:R-:W5:Y:S02]  /*0410*/  LDG.E.U16 R19, desc[UR22][R18.64] ;  /* 0x0000001612137981 */ /* 0x000f64000c1e1500 */
[----:B------:R-:W-:Y:S01]  /*0420*/  LEA.HI.X.SX32 R21, R28, R3, 0x1, P0 ;  /* 0x000000031c157211 */ /* 0x000fe200000f0eff */
[----:B------:R-:W-:Y:S01]  /*0430*/  IMAD R28, R9, 0x2, R30 ;  /* 0x00000002091c7824 */ /* 0x000fe200078e021e */
[-C--:B------:R-:W-:Y:S02]  /*0440*/  LEA R22, P1, R30, R5.reuse, 0x1 ;  /* 0x000000051e167211 */ /* 0x080fe400078208ff */
[----:B----4-:R-:W-:Y:S01]  /*0450*/  LEA R10, P0, R26, R5, 0x1 ;  /* 0x000000051a0a7211 */ /* 0x010fe200078008ff */
[----:B------:R4:W5:Y:S01]  /*0460*/  LDG.E.U16 R20, desc[UR22][R20.64] ;  /* 0x0000001614147981 */ /* 0x000962000c1e1500 */
[-C--:B------:R-:W-:Y:S02]  /*0470*/  LEA.HI.X.SX32 R23, R30, R3.reuse, 0x1, P1 ;  /* 0x000000031e177211 */ /* 0x080fe400008f0eff */
[----:B------:R-:W-:-:S02]  /*0480*/  LEA.HI.X.SX32 R11, R26, R3, 0x1, P0 ;  /* 0x000000031a0b7211 */ /* 0x000fc400000f0eff */
[C---:B0-----:R-:W-:Y:S02]  /*0490*/  LEA R14, P1, R28.reuse, R5, 0x1 ;  /* 0x000000051c0e7211 */ /* 0x041fe400078208ff */
[----:B------:R-:W-:Y:S01]  /*04a0*/  LEA R26, R9, R28, 0x1 ;  /* 0x0000001c091a7211 */ /* 0x000fe200078e08ff */
[----:B------:R0:W5:Y:S01]  /*04b0*/  LDG.E.U16 R23, desc[UR22][R22.64] ;  /* 0x0000001616177981 */ /* 0x000162000c1e1500 */
[----:B------:R-:W-:Y:S02]  /*04c0*/  LEA.HI.X.SX32 R15, R28, R3, 0x1, P1 ;  /* 0x000000031c0f7211 */ /* 0x000fe400008f0eff */
[-C--:B------:R-:W-:Y:S01]  /*04d0*/  LEA R12, P0, R24, R5.reuse, 0x1 ;  /* 0x00000005180c7211 */ /* 0x080fe200078008ff */
[----:B------:R-:W5:Y:S01]  /*04e0*/  LDG.E.U16 R10, desc[UR22][R10.64] ;  /* 0x000000160a0a7981 */ /* 0x000f62000c1e1500 */
[----:B-1----:R-:W-:Y:S02]  /*04f0*/  LEA R16, P1, R26, R5, 0x1 ;  /* 0x000000051a107211 */ /* 0x002fe400078208ff */
[-C--:B------:R-:W-:Y:S01]  /*0500*/  LEA.HI.X.SX32 R13, R24, R3.reuse, 0x1, P0 ;  /* 0x00000003180d7211 */ /* 0x080fe200000f0eff */
[----:B------:R-:W5:Y:S01]  /*0510*/  LDG.E.U16 R14, desc[UR22][R14.64] ;  /* 0x000000160e0e7981 */ /* 0x000f62000c1e1500 */
[----:B------:R-:W-:-:S03]  /*0520*/  LEA.HI.X.SX32 R17, R26, R3, 0x1, P1 ;  /* 0x000000031a117211 */ /* 0x000fc600008f0eff */
[----:B------:R-:W5:Y:S04]  /*0530*/  LDG.E.U16 R12, desc[UR22][R12.64] ;  /* 0x000000160c0c7981 */ /* 0x000f68000c1e1500 */
[----:B------:R-:W5:Y:S01]  /*0540*/  LDG.E.U16 R16, desc[UR22][R16.64] ;  /* 0x0000001610107981 */ /* 0x000f62000c1e1500 */
[----:B------:R-:W1:Y:S01]  /*0550*/  S2UR UR4, SR_CgaCtaId ;  /* 0x00000000000479c3 */ /* 0x000e620000008800 */
[----:B------:R-:W-:Y:S01]  /*0560*/  UIADD3 UR28, UR6, 0x40, URZ ;  /* 0x00000040061c7890 */ /* 0x000fe2000fffe03f */
[----:B------:R-:W-:Y:S02]  /*0570*/  LOP3.LUT R3, R4, 0x3f, RZ, 0xc0, !PT ;  /* 0x0000003f04037812 */ /* 0x000fe400078ec0ff */
[----:B----4-:R-:W-:Y:S01]  /*0580*/  SHF.R.S32.HI R21, RZ, 0x6, R4 ;  /* 0x00000006ff157819 */ /* 0x010fe20000011404 */
[----:B------:R-:W-:-:S02]  /*0590*/  UISETP.GE.AND UP0, UPT, UR28, 0x1, UPT ;  /* 0x000000011c00788c */ /* 0x000fc4000bf06270 */
[----:B------:R-:W-:Y:S01]  /*05a0*/  IMAD.SHL.U32 R18, R3, 0x2, RZ ;  /* 0x0000000203127824 */ /* 0x000fe200078e00ff */
[----:B------:R-:W-:Y:S01]  /*05b0*/  SGXT R21, R21, 0x1 ;  /* 0x000000011515781a */ /* 0x000fe20000000200 */
[----:B------:R-:W-:Y:S02]  /*05c0*/  UMOV UR17, 0x400 ;  /* 0x0000040000117882 */ /* 0x000fe40000000000 */
[----:B------:R-:W-:Y:S02]  /*05d0*/  PLOP3.LUT P0, PT, PT, PT, UP0, 0x80, 0x0 ;  /* 0x000000000000781c */ /* 0x000fe40003f0f008 */
[----:B------:R-:W-:-:S04]  /*05e0*/  LOP3.LUT R21, R18, 0x90, R21, 0x78, !PT ;  /* 0x0000009012157812 */ /* 0x000fc800078e7815 */
[C---:B0-----:R-:W-:Y:S01]  /*05f0*/  LOP3.LUT R22, R21.reuse, 0x20, RZ, 0x3c, !PT ;  /* 0x0000002015167812 */ /* 0x041fe200078e3cff */
[----:B-1----:R-:W-:Y:S01]  /*0600*/  ULEA UR17, UR4, UR17, 0x18 ;  /* 0x0000001104117291 */ /* 0x002fe2000f8ec03f */
[C---:B------:R-:W-:Y:S02]  /*0610*/  LOP3.LUT R5, R21.reuse, 0x40, RZ, 0x3c, !PT ;  /* 0x0000004015057812 */ /* 0x040fe400078e3cff */
[----:B------:R-:W-:Y:S01]  /*0620*/  LOP3.LUT R9, R21, 0x60, RZ, 0x3c, !PT ;  /* 0x0000006015097812 */ /* 0x000fe200078e3cff */
[----:B------:R-:W-:Y:S01]  /*0630*/  IMAD.MOV.U32 R3, RZ, RZ, -0x800000 ;  /* 0xff800000ff037424 */ /* 0x000fe200078e00ff */
[----:B------:R-:W-:Y:S01]  /*0640*/  CS2R R30, SRZ ;  /* 0x00000000001e7805 */ /* 0x000fe2000001ff00 */
[----:B------:R-:W-:Y:S01]  /*0650*/  IMAD.MOV.U32 R51, RZ, RZ, 0x3f800000 ;  /* 0x3f800000ff337424 */ /* 0x000fe200078e00ff */
[----:B------:R-:W-:Y:S02]  /*0660*/  CS2R R36, SRZ ;  /* 0x0000000000247805 */ /* 0x000fe4000001ff00 */
[----:B------:R-:W-:Y:S01]  /*0670*/  CS2R R38, SRZ ;  /* 0x0000000000267805 */ /* 0x000fe2000001ff00 */
[----:B------:R-:W-:Y:S01]  /*0680*/  IMAD.SHL.U32 R49, R4, 0x2, RZ ;  /* 0x0000000204317824 */ /* 0x000fe200078e00ff */
[----:B--2---:R0:W-:Y:S02]  /*0690*/  STS.U16 [R21+UR17], R2 ;  /* 0x0000000215007988 */ /* 0x0041e40008000411 */
[----:B0-----:R-:W-:-:S02]  /*06a0*/  IMAD.MOV.U32 R2, RZ, RZ, -0x800000 ;  /* 0xff800000ff027424 */ /* 0x001fc400078e00ff */
[----:B---3--:R0:W-:Y:S02]  /*06b0*/  STS.U16 [R21+UR17+0x400], R32 ;  /* 0x0004002015007988 */ /* 0x0081e40008000411 */
[----:B0-----:R-:W-:Y:S02]  /*06c0*/  CS2R R32, SRZ ;  /* 0x0000000000207805 */ /* 0x001fe4000001ff00 */
[----:B-----5:R-:W-:Y:S04]  /*06d0*/  STS.U16 [R21+UR17+0x800], R34 ;  /* 0x0008002215007988 */ /* 0x020fe80008000411 */
[----:B------:R0:W-:Y:S04]  /*06e0*/  STS.U16 [R21+UR17+0xc00], R20 ;  /* 0x000c001415007988 */ /* 0x0001e80008000411 */
[----:B------:R-:W-:Y:S04]  /*06f0*/  STS.U16 [R22+UR17+0x100], R7 ;  /* 0x0001000716007988 */ /* 0x000fe80008000411 */
[----:B------:R1:W-:Y:S04]  /*0700*/  STS.U16 [R22+UR17+0x500], R25 ;  /* 0x0005001916007988 */ /* 0x0003e80008000411 */
[----:B------:R-:W-:Y:S04]  /*0710*/  STS.U16 [R22+UR17+0x900], R19 ;  /* 0x0009001316007988 */ /* 0x000fe80008000411 */
[----:B------:R-:W-:Y:S04]  /*0720*/  STS.U16 [R22+UR17+0xd00], R23 ;  /* 0x000d001716007988 */ /* 0x000fe80008000411 */
[----:B------:R-:W-:Y:S04]  /*0730*/  STS.U16 [R5+UR17+0x200], R6 ;  /* 0x0002000605007988 */ /* 0x000fe80008000411 */
[----:B------:R2:W-:Y:S04]  /*0740*/  STS.U16 [R5+UR17+0x600], R27 ;  /* 0x0006001b05007988 */ /* 0x0005e80008000411 */
[----:B------:R-:W-:Y:S04]  /*0750*/  STS.U16 [R5+UR17+0xa00], R10 ;  /* 0x000a000a05007988 */ /* 0x000fe80008000411 */
[----:B------:R-:W-:Y:S01]  /*0760*/  STS.U16 [R5+UR17+0xe00], R14 ;  /* 0x000e000e05007988 */ /* 0x000fe20008000411 */
[----:B0-----:R-:W-:-:S03]  /*0770*/  IMAD.MOV.U32 R20, RZ, RZ, 0x3f800000 ;  /* 0x3f800000ff147424 */ /* 0x001fc600078e00ff */
[----:B------:R-:W-:Y:S01]  /*0780*/  STS.U16 [R9+UR17+0x300], R8 ;  /* 0x0003000809007988 */ /* 0x000fe20008000411 */
[----:B-1----:R-:W-:-:S03]  /*0790*/  CS2R R24, SRZ ;  /* 0x0000000000187805 */ /* 0x002fc6000001ff00 */
[----:B------:R0:W-:Y:S01]  /*07a0*/  STS.U16 [R9+UR17+0x700], R29 ;  /* 0x0007001d09007988 */ /* 0x0001e20008000411 */
[----:B--2---:R-:W-:-:S03]  /*07b0*/  CS2R R26, SRZ ;  /* 0x00000000001a7805 */ /* 0x004fc6000001ff00 */
[----:B------:R1:W-:Y:S01]  /*07c0*/  STS.U16 [R9+UR17+0xb00], R12 ;  /* 0x000b000c09007988 */ /* 0x0003e20008000411 */
[----:B------:R-:W-:-:S03]  /*07d0*/  CS2R R34, SRZ ;  /* 0x0000000000227805 */ /* 0x000fc6000001ff00 */
[----:B------:R1:W-:Y:S01]  /*07e0*/  STS.U16 [R9+UR17+0xf00], R16 ;  /* 0x000f001009007988 */ /* 0x0003e20008000411 */
[----:B0-----:R-:W-:Y:S01]  /*07f0*/  CS2R R28, SRZ ;  /* 0x00000000001c7805 */ /* 0x001fe2000001ff00 */
[----:B------:R-:W-:Y:S06]  /*0800*/  @!P0 BRA `(.L_x_0) ;  /* 0x0000001000588947 */ /* 0x000fec0003800000 */
[C---:B------:R-:W-:Y:S01]  /*0810*/  LOP3.LUT R2, R4.reuse, 0x60, RZ, 0xc0, !PT ;  /* 0x0000006004027812 */ /* 0x040fe200078ec0ff */
[----:B------:R-:W-:Y:S01]  /*0820*/  ULDC.64 UR20, c[0x0][0x260] ;  /* 0x0000980000147ab9 */ /* 0x000fe20000000a00 */
[----:B------:R-:W-:Y:S01]  /*0830*/  SHF.R.U32.HI R3, RZ, 0x2, R4 ;  /* 0x00000002ff037819 */ /* 0x000fe20000011604 */
[----:B------:R-:W0:Y:S01]  /*0840*/  LDC R10, c[0x0][0x268] ;  /* 0x00009a00ff0a7b82 */ /* 0x000e220000000800 */
[----:B------:R-:W-:Y:S01]  /*0850*/  SHF.R.U32.HI R50, RZ, 0x1, R2 ;  /* 0x00000001ff327819 */ /* 0x000fe20000011602 */
[----:B------:R-:W-:Y:S01]  /*0860*/  UIMAD UR20, UR16, UR20, URZ ;  /* 0x00000014101472a4 */ /* 0x000fe2000f8e023f */
[----:B------:R-:W-:Y:S01]  /*0870*/  SGXT.U32 R3, R3, 0x3 ;  /* 0x000000030303781a */ /* 0x000fe20000000000 */
[----:B------:R-:W-:Y:S01]  /*0880*/  ULDC.64 UR18, c[0x0][0x250] ;  /* 0x0000940000127ab9 */ /* 0x000fe20000000a00 */
[C---:B------:R-:W-:Y:S01]  /*0890*/  LOP3.LUT R2, R4.reuse, 0x1f, RZ, 0xc0, !PT ;  /* 0x0000001f04027812 */ /* 0x040fe200078ec0ff */
[----:B------:R-:W-:Y:S01]  /*08a0*/  UIMAD UR18, UR16, UR18, URZ ;  /* 0x00000012101272a4 */ /* 0x000fe2000f8e023f */
[----:B------:R-:W-:Y:S01]  /*08b0*/  LOP3.LUT R5, R4, 0xf, RZ, 0xc0, !PT ;  /* 0x0000000f04057812 */ /* 0x000fe200078ec0ff */
[----:B------:R-:W-:Y:S01]  /*08c0*/  ULDC UR4, c[0x0][0x258] ;  /* 0x0000960000047ab9 */ /* 0x000fe20000000800 */
[----:B------:R-:W-:Y:S01]  /*08d0*/  USHF.L.U32 UR5, UR20, 0x1, URZ ;  /* 0x0000000114057899 */ /* 0x000fe2000800063f */
[----:B------:R-:W-:Y:S01]  /*08e0*/  LOP3.LUT R50, R50, UR6, R3, 0xfe, !PT ;  /* 0x0000000632327c12 */ /* 0x000fe2000f8efe03 */
[----:B------:R-:W-:Y:S01]  /*08f0*/  IMAD R3, R2, UR4, RZ ;  /* 0x0000000402037c24 */ /* 0x000fe2000f8e02ff */
[----:B------:R-:W-:Y:S01]  /*0900*/  USHF.L.U32 UR4, UR18, 0x1, URZ ;  /* 0x0000000112047899 */ /* 0x000fe2000800063f */
[----:B------:R-:W-:Y:S01]  /*0910*/  IMAD R5, R5, UR21, RZ ;  /* 0x0000001505057c24 */ /* 0x000fe2000f8e02ff */
[--C-:B------:R-:W-:Y:S01]  /*0920*/  SHF.R.U32.HI R8, RZ, 0x5, R4.reuse ;  /* 0x00000005ff087819 */ /* 0x100fe20000011604 */
[----:B------:R-:W-:Y:S01]  /*0930*/  IMAD.U32 R11, RZ, RZ, UR5 ;  /* 0x00000005ff0b7e24 */ /* 0x000fe2000f8e00ff */
[----:B------:R-:W-:Y:S01]  /*0940*/  SHF.R.U32.HI R6, RZ, 0x4, R4 ;  /* 0x00000004ff067819 */ /* 0x000fe20000011604 */
[----:B------:R-:W-:Y:S01]  /*0950*/  IMAD.SHL.U32 R2, R3, 0x2, RZ ;  /* 0x0000000203027824 */ /* 0x000fe200078e00ff */
[----:B------:R-:W-:Y:S01]  /*0960*/  SHF.L.U32 R4, R5, 0x1, RZ ;  /* 0x0000000105047819 */ /* 0x000fe200000006ff */
[----:B------:R-:W-:Y:S01]  /*0970*/  IMAD.U32 R7, RZ, RZ, UR4 ;  /* 0x00000004ff077e24 */ /* 0x000fe2000f8e00ff */
[----:B------:R-:W-:Y:S01]  /*0980*/  ULDC.64 UR10, c[0x0][0x220] ;  /* 0x00008800000a7ab9 */ /* 0x000fe20000000a00 */
[----:B------:R-:W-:Y:S01]  /*0990*/  ULDC.64 UR8, c[0x0][0x218] ;  /* 0x0000860000087ab9 */ /* 0x000fe20000000a00 */
[----:B------:R-:W-:Y:S01]  /*09a0*/  IADD3 R11, P2, P3, R4, UR10, R11 ;  /* 0x0000000a040b7c10 */ /* 0x000fe2000fb5e00b */
[----:B-1----:R-:W-:Y:S01]  /*09b0*/  IMAD.U32 R9, RZ, RZ, UR19 ;  /* 0x00000013ff097e24 */ /* 0x002fe2000f8e00ff */
[----:B------:R-:W-:Y:S01]  /*09c0*/  SGXT.U32 R4, R8, 0x2 ;  /* 0x000000020804781a */ /* 0x000fe20000000000 */
[----:B------:R-:W-:Y:S01]  /*09d0*/  UIMAD.WIDE UR4, UR18, 0x2, URZ ;  /* 0x00000002120478a5 */ /* 0x000fe2000f8e023f */
[----:B------:R-:W-:Y:S01]  /*09e0*/  IADD3 R12, P0, P1, R2, UR8, R7 ;  /* 0x00000008020c7c10 */ /* 0x000fe2000f91e007 */
[----:B------:R-:W-:Y:S01]  /*09f0*/  IMAD.U32 R13, RZ, RZ, UR19 ;  /* 0x00000013ff0d7e24 */ /* 0x000fe2000f8e00ff */
[----:B------:R-:W-:Y:S01]  /*0a00*/  SGXT.U32 R2, R6, 0x3 ;  /* 0x000000030602781a */ /* 0x000fe20000000000 */
[----:B------:R-:W-:Y:S01]  /*0a10*/  IMAD R4, R4, UR19, RZ ;  /* 0x0000001304047c24 */ /* 0x000fe2000f8e02ff */
[----:B------:R-:W-:Y:S01]  /*0a20*/  UIMAD.WIDE UR6, UR20, 0x2, URZ ;  /* 0x00000002140678a5 */ /* 0x000fe2000f8e023f */
[----:B------:R-:W-:Y:S01]  /*0a30*/  IMAD.HI R3, R3, 0x2, RZ ;  /* 0x0000000203037827 */ /* 0x000fe200078e02ff */
[----:B------:R-:W-:Y:S01]  /*0a40*/  USHF.R.U32.HI UR8, URZ, 0x4, UR17 ;  /* 0x000000043f087899 */ /* 0x000fe20008011611 */
[----:B------:R-:W-:-:S02]  /*0a50*/  LOP3.LUT R49, R49, 0x6, RZ, 0xc0, !PT ;  /* 0x0000000631317812 */ /* 0x000fc400078ec0ff */
[----:B------:R-:W-:Y:S01]  /*0a60*/  CS2R R24, SRZ ;  /* 0x0000000000187805 */ /* 0x000fe2000001ff00 */
[----:B0-----:R-:W-:Y:S01]  /*0a70*/  IMAD R7, R2, R10, RZ ;  /* 0x0000000a02077224 */ /* 0x001fe200078e02ff */
[----:B------:R-:W-:Y:S01]  /*0a80*/  MOV R23, UR7 ;  /* 0x0000000700177c02 */ /* 0x000fe20008000f00 */
[----:B------:R-:W-:Y:S01]  /*0a90*/  IMAD R2, R9, 0x4, R4 ;  /* 0x0000000409027824 */ /* 0x000fe200078e0204 */
[----:B------:R-:W-:Y:S01]  /*0aa0*/  USGXT.U32 UR8, UR8, 0xe ;  /* 0x0000000e0808789a */ /* 0x000fe20008000000 */
[----:B------:R-:W-:Y:S01]  /*0ab0*/  IMAD.U32 R8, RZ, RZ, UR5 ;  /* 0x00000005ff087e24 */ /* 0x000fe2000f8e00ff */
[----:B------:R-:W-:Y:S01]  /*0ac0*/  UIADD3 UR5, UR17, 0x1000, URZ ;  /* 0x0000100011057890 */ /* 0x000fe2000fffe03f */
[----:B------:R-:W-:Y:S01]  /*0ad0*/  IMAD.HI R6, R5, 0x2, RZ ;  /* 0x0000000205067827 */ /* 0x000fe200078e02ff */
[----:B------:R-:W-:Y:S02]  /*0ae0*/  MOV R48, 0xff800000 ;  /* 0xff80000000307802 */ /* 0x000fe40000000f00 */
[----:B------:R-:W-:-:S02]  /*0af0*/  CS2R R26, SRZ ;  /* 0x00000000001a7805 */ /* 0x000fc4000001ff00 */
[----:B------:R-:W-:Y:S01]  /*0b00*/  IADD3.X R8, R3, UR9, R8, P0, P1 ;  /* 0x0000000903087c10 */ /* 0x000fe200087e2408 */
[----:B------:R-:W-:Y:S01]  /*0b10*/  IMAD.U32 R14, RZ, RZ, UR19 ;  /* 0x00000013ff0e7e24 */ /* 0x000fe2000f8e00ff */
[-C--:B------:R-:W-:Y:S01]  /*0b20*/  LEA R16, P1, R2, R12.reuse, 0x1 ;  /* 0x0000000c02107211 */ /* 0x080fe200078208ff */
[----:B------:R-:W-:Y:S01]  /*0b30*/  IMAD R5, R13, 0x4, R2 ;  /* 0x000000040d057824 */ /* 0x000fe200078e0202 */
[----:B------:R-:W-:Y:S01]  /*0b40*/  IADD3.X R23, R6, UR11, R23, P2, P3 ;  /* 0x0000000b06177c10 */ /* 0x000fe200097e6417 */
[----:B------:R-:W-:Y:S01]  /*0b50*/  IMAD R9, R10, 0x8, R7 ;  /* 0x000000080a097824 */ /* 0x000fe200078e0207 */
[-C--:B------:R-:W-:Y:S01]  /*0b60*/  LEA R18, P0, R4, R12.reuse, 0x1 ;  /* 0x0000000c04127211 */ /* 0x080fe200078008ff */
[----:B------:R-:W-:Y:S01]  /*0b70*/  IMAD R3, R14, 0x4, R5 ;  /* 0x000000040e037824 */ /* 0x000fe200078e0205 */
[----:B------:R-:W-:Y:S01]  /*0b80*/  LEA R14, P2, R5, R12, 0x1 ;  /* 0x0000000c050e7211 */ /* 0x000fe200078408ff */
[----:B------:R-:W-:Y:S01]  /*0b90*/  IMAD R20, R10, 0x8, R9 ;  /* 0x000000080a147824 */ /* 0x000fe200078e0209 */
[----:B------:R-:W-:Y:S01]  /*0ba0*/  LEA.HI.X.SX32 R17, R2, R8, 0x1, P1 ;  /* 0x0000000802117211 */ /* 0x000fe200008f0eff */
[----:B------:R-:W-:Y:S01]  /*0bb0*/  USHF.R.U32.HI UR5, URZ, 0x4, UR5 ;  /* 0x000000043f057899 */ /* 0x000fe20008011605 */
[----:B------:R-:W-:Y:S01]  /*0bc0*/  LEA R12, P3, R3, R12, 0x1 ;  /* 0x0000000c030c7211 */ /* 0x000fe200078608ff */
[----:B------:R-:W-:Y:S01]  /*0bd0*/  IMAD R2, R10, 0x8, R20 ;  /* 0x000000080a027824 */ /* 0x000fe200078e0214 */
[-C--:B------:R-:W-:Y:S01]  /*0be0*/  LEA.HI.X.SX32 R19, R4, R8.reuse, 0x1, P0 ;  /* 0x0000000804137211 */ /* 0x080fe200000f0eff */
[----:B------:R-:W-:Y:S01]  /*0bf0*/  USGXT.U32 UR10, UR5, 0xe ;  /* 0x0000000e050a789a */ /* 0x000fe20008000000 */
[-C--:B------:R-:W-:Y:S01]  /*0c00*/  LEA.HI.X.SX32 R15, R5, R8.reuse, 0x1, P2 ;  /* 0x00000008050f7211 */ /* 0x080fe200010f0eff */
[----:B------:R-:W-:Y:S01]  /*0c10*/  IMAD.MOV.U32 R52, RZ, RZ, -0x800000 ;  /* 0xff800000ff347424 */ /* 0x000fe200078e00ff */
[----:B------:R-:W-:Y:S01]  /*0c20*/  LEA.HI.X.SX32 R13, R3, R8, 0x1, P3 ;  /* 0x00000008030d7211 */ /* 0x000fe200018f0eff */
[----:B------:R-:W-:Y:S01]  /*0c30*/  IMAD.MOV.U32 R51, RZ, RZ, 0x3f800000 ;  /* 0x3f800000ff337424 */ /* 0x000fe200078e00ff */
[----:B------:R-:W-:-:S02]  /*0c40*/  LEA R10, P0, R7, R11, 0x1 ;  /* 0x0000000b070a7211 */ /* 0x000fc400078008ff */
[----:B------:R-:W-:Y:S02]  /*0c50*/  CS2R R28, SRZ ;  /* 0x00000000001c7805 */ /* 0x000fe4000001ff00 */
[-C--:B------:R-:W-:Y:S02]  /*0c60*/  LEA R8, P1, R9, R11.reuse, 0x1 ;  /* 0x0000000b09087211 */ /* 0x080fe400078208ff */
[----:B------:R-:W-:Y:S02]  /*0c70*/  CS2R R30, SRZ ;  /* 0x00000000001e7805 */ /* 0x000fe4000001ff00 */
[-C--:B------:R-:W-:Y:S02]  /*0c80*/  LEA R6, P2, R20, R11.reuse, 0x1 ;  /* 0x0000000b14067211 */ /* 0x080fe400078408ff */
[----:B------:R-:W-:Y:S02]  /*0c90*/  CS2R R32, SRZ ;  /* 0x0000000000207805 */ /* 0x000fe4000001ff00 */
[----:B------:R-:W-:-:S02]  /*0ca0*/  LEA R4, P3, R2, R11, 0x1 ;  /* 0x0000000b02047211 */ /* 0x000fc400078608ff */
[----:B------:R-:W-:Y:S02]  /*0cb0*/  CS2R R34, SRZ ;  /* 0x0000000000227805 */ /* 0x000fe4000001ff00 */
[-C--:B------:R-:W-:Y:S02]  /*0cc0*/  LEA.HI.X.SX32 R11, R7, R23.reuse, 0x1, P0 ;  /* 0x00000017070b7211 */ /* 0x080fe400000f0eff */
[----:B------:R-:W-:Y:S02]  /*0cd0*/  CS2R R36, SRZ ;  /* 0x0000000000247805 */ /* 0x000fe4000001ff00 */
[-C--:B------:R-:W-:Y:S02]  /*0ce0*/  LEA.HI.X.SX32 R9, R9, R23.reuse, 0x1, P1 ;  /* 0x0000001709097211 */ /* 0x080fe400008f0eff */
[----:B------:R-:W-:Y:S02]  /*0cf0*/  CS2R R38, SRZ ;  /* 0x0000000000267805 */ /* 0x000fe4000001ff00 */
[-C--:B------:R-:W-:Y:S01]  /*0d00*/  LEA.HI.X.SX32 R7, R20, R23.reuse, 0x1, P2 ;  /* 0x0000001714077211 */ /* 0x080fe200010f0eff */
[----:B------:R-:W-:Y:S01]  /*0d10*/  IMAD.MOV.U32 R20, RZ, RZ, 0x3f800000 ;  /* 0x3f800000ff147424 */ /* 0x000fe200078e00ff */
[----:B------:R-:W-:Y:S01]  /*0d20*/  LEA.HI.X.SX32 R5, R2, R23, 0x1, P3 ;  /* 0x0000001702057211 */ /* 0x000fe200018f0eff */
[----:B------:R-:W-:Y:S01]  /*0d30*/  UMOV UR12, 0x80 ;  /* 0x00000080000c7882 */ /* 0x000fe20000000000 */
[----:B------:R-:W-:Y:S01]  /*0d40*/  LOP3.LUT R23, R50, 0x8, RZ, 0xfc, !PT ;  /* 0x0000000832177812 */ /* 0x000fe200078efcff */
[----:B------:R-:W-:Y:S01]  /*0d50*/  UMOV UR13, 0x40000040 ;  /* 0x40000040000d7882 */ /* 0x000fe20000000000 */
[----:B------:R-:W-:Y:S01]  /*0d60*/  UMOV UR14, 0xfffffffe ;  /* 0xfffffffe000e7882 */ /* 0x000fe20000000000 */
[----:B------:R-:W-:Y:S01]  /*0d70*/  UMOV UR15, 0x7fffffdf ;  /* 0x7fffffdf000f7882 */ /* 0x000fe20000000000 */
[----:B------:R-:W-:Y:S01]  /*0d80*/  UMOV UR9, URZ ;  /* 0x0000003f00097c82 */ /* 0x000fe20008000000 */
[----:B------:R-:W-:Y:S01]  /*0d90*/  UMOV UR11, URZ ;  /* 0x0000003f000b7c82 */ /* 0x000fe20008000000 */
[----:B------:R-:W-:Y:S01]  /*0da0*/  UMOV UR6, URZ ;  /* 0x0000003f00067c82 */ /* 0x000fe20008000000 */
[----:B------:R-:W-:Y:S01]  /*0db0*/  UMOV UR7, URZ ;  /* 0x0000003f00077c82 */ /* 0x000fe20008000000 */
[----:B------:R-:W-:Y:S01]  /*0dc0*/  UMOV UR4, URZ ;  /* 0x0000003f00047c82 */ /* 0x000fe20008000000 */
[----:B------:R-:W-:-:S02]  /*0dd0*/  UIADD3.64 UR12, UR8, UR12, URZ ;  /* 0x0000000c080c7297 */ /* 0x000fc4000fffe03f */
[----:B------:R-:W-:Y:S01]  /*0de0*/  UIADD3.64 UR14, UR10, -UR14, URZ ;  /* 0x8000000e0a0e7297 */ /* 0x000fe2000fffe03f */
[----:B------:R-:W-:Y:S01]  /*0df0*/  UMOV UR5, URZ ;  /* 0x0000003f00057c82 */ /* 0x000fe20008000000 */
[----:B------:R-:W-:-:S10]  /*0e00*/  ULDC UR18, c[0x0][0x238] ;  /* 0x00008e0000127ab9 */ /* 0x000fd40000000800 */
.L_x_1:
[----:B------:R-:W-:Y:S02]  /*0e10*/  IMAD.U32 R45, RZ, RZ, UR4 ;  /* 0x00000004ff2d7e24 */ /* 0x000fe4000f8e00ff */
[----:B------:R-:W-:Y:S02]  /*0e20*/  IMAD.U32 R43, RZ, RZ, UR4 ;  /* 0x00000004ff2b7e24 */ /* 0x000fe4000f8e00ff */
[----:B------:R-:W-:Y:S02]  /*0e30*/  IMAD.U32 R41, RZ, RZ, UR4 ;  /* 0x00000004ff297e24 */ /* 0x000fe4000f8e00ff */
[----:B------:R-:W-:Y:S02]  /*0e40*/  IMAD.U32 R3, RZ, RZ, UR4 ;  /* 0x00000004ff037e24 */ /* 0x000fe4000f8e00ff */
[----:B------:R-:W-:-:S04]  /*0e50*/  IMAD.WIDE R44, R45, 0x2, R18 ;  /* 0x000000022d2c7825 */ /* 0x000fc800078e0212 */
[----:B------:R-:W-:Y:S02]  /*0e60*/  IMAD.WIDE R42, R43, 0x2, R14 ;  /* 0x000000022b2a7825 */ /* 0x000fe400078e020e */
[----:B------:R-:W2:Y:S02]  /*0e70*/  LDG.E.U16 R44, desc[UR22][R44.64] ;  /* 0x000000162c2c7981 */ /* 0x000ea4000c1e1500 */
[----:B------:R-:W-:Y:S02]  /*0e80*/  IMAD.WIDE R40, R41, 0x2, R12 ;  /* 0x0000000229287825 */ /* 0x000fe400078e020c */
[----:B------:R-:W3:Y:S02]  /*0e90*/  LDG.E.U16 R42, desc[UR22][R42.64] ;  /* 0x000000162a2a7981 */ /* 0x000ee4000c1e1500 */
[----:B------:R-:W-:Y:S02]  /*0ea0*/  IMAD.WIDE R2, R3, 0x2, R16 ;  /* 0x0000000203027825 */ /* 0x000fe400078e0210 */
[----:B------:R-:W4:Y:S04]  /*0eb0*/  LDG.E.U16 R41, desc[UR22][R40.64] ;  /* 0x0000001628297981 */ /* 0x000f28000c1e1500 */
[----:B------:R0:W5:Y:S01]  /*0ec0*/  LDG.E.U16 R47, desc[UR22][R2.64] ;  /* 0x00000016022f7981 */ /* 0x000162000c1e1500 */
[----:B------:R-:W-:Y:S01]  /*0ed0*/  BAR.SYNC.DEFER_BLOCKING 0x0 ;  /* 0x0000000000007b1d */ /* 0x000fe20000010000 */
[----:B------:R-:W-:Y:S01]  /*0ee0*/  MOV R59, UR5 ;  /* 0x00000005003b7c02 */ /* 0x000fe20008000f00 */
[----:B------:R-:W-:-:S02]  /*0ef0*/  IMAD.U32 R55, RZ, RZ, UR5 ;  /* 0x00000005ff377e24 */ /* 0x000fc4000f8e00ff */
[----:B------:R-:W-:Y:S02]  /*0f00*/  IMAD.U32 R57, RZ, RZ, UR5 ;  /* 0x00000005ff397e24 */ /* 0x000fe4000f8e00ff */
[----:B0-----:R-:W-:Y:S02]  /*0f10*/  IMAD.U32 R3, RZ, RZ, UR5 ;  /* 0x00000005ff037e24 */ /* 0x001fe4000f8e00ff */
[----:B------:R-:W-:-:S04]  /*0f20*/  IMAD.WIDE R54, R55, 0x2, R10 ;  /* 0x0000000237367825 */ /* 0x000fc800078e020a */
[----:B------:R-:W-:-:S04]  /*0f30*/  IMAD.WIDE R56, R57, 0x2, R8 ;  /* 0x0000000239387825 */ /* 0x000fc800078e0208 */
[----:B------:R-:W-:-:S04]  /*0f40*/  IMAD.WIDE R58, R59, 0x2, R6 ;  /* 0x000000023b3a7825 */ /* 0x000fc800078e0206 */
[----:B------:R-:W-:Y:S01]  /*0f50*/  IMAD.WIDE R2, R3, 0x2, R4 ;  /* 0x0000000203027825 */ /* 0x000fe200078e0204 */
[----:B------:R-:W-:Y:S01]  /*0f60*/  UMOV UR24, UR8 ;  /* 0x0000000800187c82 */ /* 0x000fe20008000000 */
[----:B------:R-:W-:Y:S01]  /*0f70*/  UMOV UR25, 0x40000040 ;  /* 0x4000004000197882 */ /* 0x000fe20000000000 */
[----:B------:R-:W-:Y:S01]  /*0f80*/  UMOV UR26, UR10 ;  /* 0x0000000a001a7c82 */ /* 0x000fe20008000000 */
[----:B------:R-:W-:Y:S01]  /*0f90*/  UMOV UR27, 0x80000020 ;  /* 0x80000020001b7882 */ /* 0x000fe20000000000 */
[----:B--2---:R-:W-:Y:S04]  /*0fa0*/  STS.U16 [R21+UR17+0x1000], R44 ;  /* 0x0010002c15007988 */ /* 0x004fe80008000411 */
[----:B---3--:R-:W-:Y:S04]  /*0fb0*/  STS.U16 [R21+UR17+0x1200], R42 ;  /* 0x0012002a15007988 */ /* 0x008fe80008000411 */
[----:B----4-:R-:W-:Y:S04]  /*0fc0*/  STS.U16 [R22+UR17+0x1300], R41 ;  /* 0x0013002916007988 */ /* 0x010fe80008000411 */
[----:B-----5:R0:W-:Y:S01]  /*0fd0*/  STS.U16 [R22+UR17+0x1100], R47 ;  /* 0x0011002f16007988 */ /* 0x0201e20008000411 */
[----:B------:R1:W-:Y:S06]  /*0fe0*/  MEMBAR.ALL.CTA ;  /* 0x0000000000007992 */ /* 0x0003ec0000008000 */
[----:B-1----:R-:W1:Y:S02]  /*0ff0*/  FENCE.VIEW.ASYNC.S ;  /* 0x00000000000073c6 */ /* 0x002e640000000000 */
[----:B-1----:R-:W-:Y:S06]  /*1000*/  BAR.SYNC.DEFER_BLOCKING 0x0 ;  /* 0x0000000000007b1d */ /* 0x002fec0000010000 */
[----:B------:R1:W2:Y:S04]  /*1010*/  LDG.E.U16 R54, desc[UR22][R54.64] ;  /* 0x0000001636367981 */ /* 0x0002a8000c1e1500 */
[----:B------:R3:W4:Y:S04]  /*1020*/  LDG.E.U16 R56, desc[UR22][R56.64] ;  /* 0x0000001638387981 */ /* 0x000728000c1e1500 */
[----:B------:R-:W5:Y:S04]  /*1030*/  LDG.E.U16 R58, desc[UR22][R58.64] ;  /* 0x000000163a3a7981 */ /* 0x000f68000c1e1500 */
[----:B------:R3:W5:Y:S01]  /*1040*/  LDG.E.U16 R2, desc[UR22][R2.64] ;  /* 0x0000001602027981 */ /* 0x000762000c1e1500 */
[----:B0-----:R-:W-:-:S06]  /*1050*/  WARPGROUP.ARRIVE ;  /* 0x00000000000079c5 */ /* 0x001fcc0000000000 */
[----:B------:R-:W-:Y:S01]  /*1060*/  HGMMA.64x16x16.F32 R40, gdesc[UR24].tnspA, RZ, !UPT ;  /* 0x20200000182879f0 */ /* 0x000fe2000c7008ff */
[----:B-1----:R-:W-:-:S04]  /*1070*/  IADD3 R55, P1, R49, UR6, RZ ;  /* 0x0000000631377c10 */ /* 0x002fc8000ff3e0ff */
[----:B------:R-:W-:Y:S01]  /*1080*/  IADD3 R53, P2, R55, 0x8, RZ ;  /* 0x0000000837357810 */ /* 0x000fe20007f5e0ff */
[----:B---3--:R-:W-:Y:S01]  /*1090*/  IMAD.X R57, RZ, RZ, UR7, P1 ;  /* 0x00000007ff397e24 */ /* 0x008fe200088e06ff */
[----:B------:R-:W-:Y:S02]  /*10a0*/  HGMMA.64x16x16.F32 R40, gdesc[UR12].tnspA, R40, gsb0 ;  /* 0x202000000c2879f0 */ /* 0x000fe40008000828 */
[----:B------:R-:W-:Y:S01]  /*10b0*/  ISETP.GT.U32.AND P0, PT, R53, R50, PT ;  /* 0x000000323500720c */ /* 0x000fe20003f04070 */
[--C-:B------:R-:W-:Y:S01]  /*10c0*/  IMAD.X R53, RZ, RZ, R57.reuse, P2 ;  /* 0x000000ffff357224 */ /* 0x100fe200010e0639 */
[C---:B------:R-:W-:Y:S02]  /*10d0*/  IADD3 R3, P5, R55.reuse, 0x9, RZ ;  /* 0x0000000937037810 */ /* 0x040fe40007fbe0ff */
[-C--:B------:R-:W-:Y:S02]  /*10e0*/  ISETP.GT.U32.AND P3, PT, R55, R23.reuse, PT ;  /* 0x000000173700720c */ /* 0x080fe40003f64070 */
[----:B------:R-:W-:Y:S01]  /*10f0*/  ISETP.GT.U32.AND.EX P0, PT, R53, RZ, PT, P0 ;  /* 0x000000ff3500720c */ /* 0x000fe20003f04100 */
[----:B------:R-:W-:Y:S01]  /*1100*/  IMAD.X R53, RZ, RZ, R57, P5 ;  /* 0x000000ffff357224 */ /* 0x000fe200028e0639 */
[----:B------:R-:W-:-:S02]  /*1110*/  ISETP.GE.U32.AND P4, PT, R55, R23, PT ;  /* 0x000000173700720c */ /* 0x000fc40003f86070 */
[CC--:B------:R-:W-:Y:S02]  /*1120*/  ISETP.GT.U32.AND P5, PT, R3.reuse, R50.reuse, PT ;  /* 0x000000320300720c */ /* 0x0c0fe40003fa4070 */
[----:B------:R-:W-:Y:S02]  /*1130*/  ISETP.GT.U32.AND P6, PT, R3, R23, PT ;  /* 0x000000170300720c */ /* 0x000fe40003fc4070 */
[----:B------:R-:W-:Y:S02]  /*1140*/  ISETP.GT.U32.AND P1, PT, R55, R50, PT ;  /* 0x000000323700720c */ /* 0x000fe40003f24070 */
[C---:B------:R-:W-:Y:S02]  /*1150*/  ISETP.GT.U32.AND.EX P3, PT, R57.reuse, RZ, PT, P3 ;  /* 0x000000ff3900720c */ /* 0x040fe40003f64130 */
[C---:B------:R-:W-:Y:S02]  /*1160*/  ISETP.GE.U32.AND.EX P4, PT, R57.reuse, RZ, PT, P4 ;  /* 0x000000ff3900720c */ /* 0x040fe40003f86140 */
[----:B------:R-:W-:-:S02]  /*1170*/  ISETP.GT.U32.AND.EX P1, PT, R57, RZ, PT, P1 ;  /* 0x000000ff3900720c */ /* 0x000fc40003f24110 */
[----:B------:R-:W-:Y:S02]  /*1180*/  ISETP.GT.U32.AND.EX P6, PT, R53, RZ, PT, P6 ;  /* 0x000000ff3500720c */ /* 0x000fe40003fc4160 */
[----:B------:R-:W-:-:S04]  /*1190*/  ISETP.GE.U32.AND P2, PT, R55, R50, PT ;  /* 0x000000323700720c */ /* 0x000fc80003f46070 */
[----:B------:R-:W-:Y:S01]  /*11a0*/  ISETP.GE.U32.AND.EX P2, PT, R57, RZ, PT, P2 ;  /* 0x000000ff3900720c */ /* 0x000fe20003f46120 */
[----:B------:R-:W-:Y:S02]  /*11b0*/  WARPGROUP.DEPBAR.LE gsb0, 0x0 ;  /* 0x00008000000079c5 */ /* 0x000fe40000010000 */
[----:B------:R-:W-:Y:S01]  /*11c0*/  FMUL R3, R42, UR18 ;  /* 0x000000122a037c20 */ /* 0x000fe20008400000 */
[----:B------:R-:W-:Y:S01]  /*11d0*/  FMUL R43, R43, UR18 ;  /* 0x000000122b2b7c20 */ /* 0x000fe20008400000 */
[----:B------:R-:W-:Y:S01]  /*11e0*/  FMUL R60, R46, UR18 ;  /* 0x000000122e3c7c20 */ /* 0x000fe20008400000 */
[----:B------:R-:W-:Y:S01]  /*11f0*/  ISETP.GT.U32.AND.EX P5, PT, R53, RZ, PT, P5 ;  /* 0x000000ff3500720c */ /* 0x000fe20003fa4150 */
[----:B------:R-:W-:Y:S01]  /*1200*/  BAR.SYNC.DEFER_BLOCKING 0x0 ;  /* 0x0000000000007b1d */ /* 0x000fe20000010000 */
[----:B------:R-:W-:Y:S02]  /*1210*/  FSEL R3, R3, -INF , !P3 ;  /* 0xff80000003037808 */ /* 0x000fe40005800000 */
[----:B------:R-:W-:Y:S01]  /*1220*/  FSEL R43, R43, -INF , !P4 ;  /* 0xff8000002b2b7808 */ /* 0x000fe20006000000 */
[----:B------:R-:W-:Y:S01]  /*1230*/  FMUL R42, R47, UR18 ;  /* 0x000000122f2a7c20 */ /* 0x000fe20008400000 */
[----:B------:R-:W-:-:S02]  /*1240*/  FSEL R60, R60, -INF , !P1 ;  /* 0xff8000003c3c7808 */ /* 0x000fc40004800000 */
[----:B------:R-:W-:Y:S01]  /*1250*/  FMNMX R47, R3, R43, !PT ;  /* 0x0000002b032f7209 */ /* 0x000fe20007800000 */
[----:B------:R-:W-:Y:S01]  /*1260*/  FMUL R40, R40, UR18 ;  /* 0x0000001228287c20 */ /* 0x000fe20008400000 */
[----:B------:R-:W-:Y:S01]  /*1270*/  FSEL R42, R42, -INF , !P6 ;  /* 0xff8000002a2a7808 */ /* 0x000fe20007000000 */
[----:B------:R-:W-:Y:S01]  /*1280*/  FMUL R46, R41, UR18 ;  /* 0x00000012292e7c20 */ /* 0x000fe20008400000 */
[----:B------:R-:W-:Y:S01]  /*1290*/  FMNMX R47, R60, R47, !PT ;  /* 0x0000002f3c2f7209 */ /* 0x000fe20007800000 */
[----:B------:R-:W-:Y:S01]  /*12a0*/  FMUL R44, R44, UR18 ;  /* 0x000000122c2c7c20 */ /* 0x000fe20008400000 */
[----:B------:R-:W-:Y:S02]  /*12b0*/  FSEL R41, R40, -INF , !P1 ;  /* 0xff80000028297808 */ /* 0x000fe40004800000 */
[----:B------:R-:W-:Y:S02]  /*12c0*/  FMNMX R47, R42, R47, !PT ;  /* 0x0000002f2a2f7209 */ /* 0x000fe40007800000 */
[----:B------:R-:W-:Y:S01]  /*12d0*/  FSEL R40, R46, -INF , !P2 ;  /* 0xff8000002e287808 */ /* 0x000fe20005000000 */
[----:B------:R-:W-:Y:S01]  /*12e0*/  FMUL R46, R45, UR18 ;  /* 0x000000122d2e7c20 */ /* 0x000fe20008400000 */
[----:B------:R-:W-:Y:S01]  /*12f0*/  FSEL R44, R44, -INF , !P0 ;  /* 0xff8000002c2c7808 */ /* 0x000fe20004000000 */
[----:B------:R-:W0:Y:S01]  /*1300*/  SHFL.BFLY PT, R53, R47, 0x2, 0x1f ;  /* 0x0c401f002f357f89 */ /* 0x000e2200000e0000 */
[----:B------:R-:W-:-:S02]  /*1310*/  FMNMX R45, R41, R40, !PT ;  /* 0x00000028292d7209 */ /* 0x000fc40007800000 */
[----:B------:R-:W-:Y:S02]  /*1320*/  FSEL R46, R46, -INF , !P5 ;  /* 0xff8000002e2e7808 */ /* 0x000fe40006800000 */
[----:B------:R-:W-:-:S04]  /*1330*/  FMNMX R45, R44, R45, !PT ;  /* 0x0000002d2c2d7209 */ /* 0x000fc80007800000 */
[----:B------:R-:W-:-:S05]  /*1340*/  FMNMX R55, R46, R45, !PT ;  /* 0x0000002d2e377209 */ /* 0x000fca0007800000 */
[----:B------:R-:W1:Y:S01]  /*1350*/  SHFL.BFLY PT, R45, R55, 0x2, 0x1f ;  /* 0x0c401f00372d7f89 */ /* 0x000e6200000e0000 */
[----:B0-----:R-:W-:-:S05]  /*1360*/  FMNMX R57, R47, R53, !PT ;  /* 0x000000352f397209 */ /* 0x001fca0007800000 */
[----:B------:R-:W0:Y:S01]  /*1370*/  SHFL.BFLY PT, R59, R57, 0x1, 0x1f ;  /* 0x0c201f00393b7f89 */ /* 0x000e2200000e0000 */
[----:B-1----:R-:W-:-:S05]  /*1380*/  FMNMX R53, R55, R45, !PT ;  /* 0x0000002d37357209 */ /* 0x002fca0007800000 */
[----:B------:R-:W1:Y:S01]  /*1390*/  SHFL.BFLY PT, R47, R53, 0x1, 0x1f ;  /* 0x0c201f00352f7f89 */ /* 0x000e6200000e0000 */
[----:B0-----:R-:W-:-:S04]  /*13a0*/  FMNMX R45, R57, R59, !PT ;  /* 0x0000003b392d7209 */ /* 0x001fc80007800000 */
[----:B------:R-:W-:-:S05]  /*13b0*/  FMNMX R45, R45, R48, !PT ;  /* 0x000000302d2d7209 */ /* 0x000fca0007800000 */
[----:B------:R-:W-:-:S04]  /*13c0*/  FADD R3, R3, -R45 ;  /* 0x8000002d03037221 */ /* 0x000fc80000000000 */
[----:B------:R-:W-:Y:S01]  /*13d0*/  FMUL R61, R3, 1.4426950216293334961 ;  /* 0x3fb8aa3b033d7820 */ /* 0x000fe20000400000 */
[----:B-1----:R-:W-:-:S04]  /*13e0*/  FMNMX R3, R53, R47, !PT ;  /* 0x0000002f35037209 */ /* 0x002fc80007800000 */
[----:B------:R-:W-:Y:S01]  /*13f0*/  FMNMX R3, R3, R52, !PT ;  /* 0x0000003403037209 */ /* 0x000fe20007800000 */
[----:B------:R-:W-:-:S04]  /*1400*/  FADD R47, R60, -R45 ;  /* 0x8000002d3c2f7221 */ /* 0x000fc80000000000 */
[----:B------:R-:W-:-:S04]  /*1410*/  FADD R41, R41, -R3 ;  /* 0x8000000329297221 */ /* 0x000fc80000000000 */
[----:B------:R-:W-:Y:S01]  /*1420*/  FMUL R57, R41, 1.4426950216293334961 ;  /* 0x3fb8aa3b29397820 */ /* 0x000fe20000400000 */
[--C-:B------:R-:W-:Y:S01]  /*1430*/  FADD R41, R40, -R3.reuse ;  /* 0x8000000328297221 */ /* 0x100fe20000000000 */
[----:B------:R-:W-:Y:S01]  /*1440*/  FMUL R55, R47, 1.4426950216293334961 ;  /* 0x3fb8aa3b2f377820 */ /* 0x000fe20000400000 */
[----:B------:R-:W-:Y:S02]  /*1450*/  FADD R46, R46, -R3 ;  /* 0x800000032e2e7221 */ /* 0x000fe40000000000 */
[----:B------:R-:W-:Y:S01]  /*1460*/  FMUL R41, R41, 1.4426950216293334961 ;  /* 0x3fb8aa3b29297820 */ /* 0x000fe20000400000 */
[--C-:B------:R-:W-:Y:S01]  /*1470*/  FADD R59, R43, -R45.reuse ;  /* 0x8000002d2b3b7221 */ /* 0x100fe20000000000 */
[----:B------:R-:W-:Y:S01]  /*1480*/  FADD R47, R42, -R45 ;  /* 0x8000002d2a2f7221 */ /* 0x000fe20000000000 */
[----:B------:R-:W-:Y:S01]  /*1490*/  FADD R44, R44, -R3 ;  /* 0x800000032c2c7221 */ /* 0x000fe20000000000 */
[----:B------:R0:W-:Y:S01]  /*14a0*/  MUFU.EX2 R42, R55 ;  /* 0x00000037002a7308 */ /* 0x0001e20000000800 */
[----:B------:R-:W-:-:S02]  /*14b0*/  FMUL R59, R59, 1.4426950216293334961 ;  /* 0x3fb8aa3b3b3b7820 */ /* 0x000fc40000400000 */
[----:B------:R-:W-:-:S05]  /*14c0*/  FMUL R44, R44, 1.4426950216293334961 ;  /* 0x3fb8aa3b2c2c7820 */ /* 0x000fca0000400000 */
[----:B------:R1:W-:Y:S01]  /*14d0*/  MUFU.EX2 R53, R41 ;  /* 0x0000002900357308 */ /* 0x0003e20000000800 */
[----:B0-----:R-:W-:Y:S01]  /*14e0*/  FMUL R55, R46, 1.4426950216293334961 ;  /* 0x3fb8aa3b2e377820 */ /* 0x001fe20000400000 */
[----:B------:R-:W-:Y:S01]  /*14f0*/  FADD R46, -R45, R48 ;  /* 0x000000302d2e7221 */ /* 0x000fe20000000100 */
[----:B------:R-:W-:Y:S01]  /*1500*/  FMUL R47, R47, 1.4426950216293334961 ;  /* 0x3fb8aa3b2f2f7820 */ /* 0x000fe20000400000 */
[----:B-1----:R-:W-:-:S04]  /*1510*/  FADD R41, -R3, R52 ;  /* 0x0000003403297221 */ /* 0x002fc80000000100 */
[----:B------:R0:W1:Y:S01]  /*1520*/  MUFU.EX2 R40, R57 ;  /* 0x0000003900287308 */ /* 0x0000620000000800 */
[----:B------:R-:W-:-:S07]  /*1530*/  FMUL R46, R46, 1.4426950216293334961 ;  /* 0x3fb8aa3b2e2e7820 */ /* 0x000fce0000400000 */
[----:B------:R-:W-:Y:S01]  /*1540*/  MUFU.EX2 R43, R61 ;  /* 0x0000003d002b7308 */ /* 0x000fe20000000800 */
[----:B0-----:R-:W-:-:S07]  /*1550*/  FMUL R57, R41, 1.4426950216293334961 ;  /* 0x3fb8aa3b29397820 */ /* 0x001fce0000400000 */
[----:B------:R1:W0:Y:S01]  /*1560*/  MUFU.EX2 R60, R59 ;  /* 0x0000003b003c7308 */ /* 0x0002220000000800 */
[----:B--2---:R-:W-:Y:S04]  /*1570*/  STS.U16 [R21+UR17+0x1000], R54 ;  /* 0x0010003615007988 */ /* 0x004fe80008000411 */
[----:B----4-:R-:W-:Y:S04]  /*1580*/  STS.U16 [R21+UR17+0x1100], R56 ;  /* 0x0011003815007988 */ /* 0x010fe80008000411 */
[----:B-----5:R-:W-:Y:S04]  /*1590*/  STS.U16 [R21+UR17+0x1200], R58 ;  /* 0x0012003a15007988 */ /* 0x020fe80008000411 */
[----:B------:R-:W-:Y:S01]  /*15a0*/  STS.U16 [R21+UR17+0x1300], R2 ;  /* 0x0013000215007988 */ /* 0x000fe20008000411 */
[----:B------:R2:W-:Y:S06]  /*15b0*/  MEMBAR.ALL.CTA ;  /* 0x0000000000007992 */ /* 0x0005ec0000008000 */
[----:B--2---:R-:W2:Y:S01]  /*15c0*/  FENCE.VIEW.ASYNC.S ;  /* 0x00000000000073c6 */ /* 0x004ea20000000000 */
[----:B------:R-:W3:Y:S08]  /*15d0*/  MUFU.EX2 R44, R44 ;  /* 0x0000002c002c7308 */ /* 0x000ef00000000800 */
[----:B------:R-:W4:Y:S08]  /*15e0*/  MUFU.EX2 R46, R46 ;  /* 0x0000002e002e7308 */ /* 0x000f300000000800 */
[----:B------:R-:W5:Y:S08]  /*15f0*/  MUFU.EX2 R57, R57 ;  /* 0x0000003900397308 */ /* 0x000f700000000800 */
[----:B------:R-:W2:Y:S08]  /*1600*/  MUFU.EX2 R47, R47 ;  /* 0x0000002f002f7308 */ /* 0x000eb00000000800 */
[----:B------:R-:W2:Y:S01]  /*1610*/  MUFU.EX2 R55, R55 ;  /* 0x0000003700377308 */ /* 0x000ea20000000800 */
[----:B-1----:R-:W-:Y:S01]  /*1620*/  FADD R59, R40, R53 ;  /* 0x00000035283b7221 */ /* 0x002fe20000000000 */
[----:B0-----:R-:W-:Y:S01]  /*1630*/  FADD R61, R43, R60 ;  /* 0x0000003c2b3d7221 */ /* 0x001fe20000000000 */
[----:B------:R-:W-:-:S02]  /*1640*/  F2FP.F16.F32.PACK_AB R41, R60, R43 ;  /* 0x0000002b3c29723e */ /* 0x000fc400000000ff */
[----:B---3--:R-:W-:Y:S01]  /*1650*/  FADD R48, R44, R59 ;  /* 0x0000003b2c307221 */ /* 0x008fe20000000000 */
[----:B------:R-:W-:Y:S01]  /*1660*/  FADD R52, R42, R61 ;  /* 0x0000003d2a347221 */ /* 0x000fe20000000000 */
[-C--:B----4-:R-:W-:Y:S01]  /*1670*/  FMUL R26, R26, R46.reuse ;  /* 0x0000002e1a1a7220 */ /* 0x090fe20000400000 */
[-C--:B------:R-:W-:Y:S01]  /*1680*/  FMUL R27, R27, R46.reuse ;  /* 0x0000002e1b1b7220 */ /* 0x080fe20000400000 */
[-C--:B------:R-:W-:Y:S01]  /*1690*/  FMUL R30, R30, R46.reuse ;  /* 0x0000002e1e1e7220 */ /* 0x080fe20000400000 */
[-C--:B------:R-:W-:Y:S01]  /*16a0*/  FMUL R31, R31, R46.reuse ;  /* 0x0000002e1f1f7220 */ /* 0x080fe20000400000 */
[-C--:B------:R-:W-:Y:S01]  /*16b0*/  FMUL R34, R34, R46.reuse ;  /* 0x0000002e22227220 */ /* 0x080fe20000400000 */
[-C--:B------:R-:W-:Y:S01]  /*16c0*/  FMUL R35, R35, R46.reuse ;  /* 0x0000002e23237220 */ /* 0x080fe20000400000 */
[-C--:B------:R-:W-:Y:S01]  /*16d0*/  FMUL R38, R38, R46.reuse ;  /* 0x0000002e26267220 */ /* 0x080fe20000400000 */
[----:B------:R-:W-:Y:S01]  /*16e0*/  FMUL R39, R39, R46 ;  /* 0x0000002e27277220 */ /* 0x000fe20000400000 */
[-C--:B-----5:R-:W-:Y:S01]  /*16f0*/  FMUL R24, R24, R57.reuse ;  /* 0x0000003918187220 */ /* 0x0a0fe20000400000 */
[-C--:B------:R-:W-:Y:S01]  /*1700*/  FMUL R25, R25, R57.reuse ;  /* 0x0000003919197220 */ /* 0x080fe20000400000 */
[-C--:B------:R-:W-:Y:S01]  /*1710*/  FMUL R28, R28, R57.reuse ;  /* 0x000000391c1c7220 */ /* 0x080fe20000400000 */
[-C--:B------:R-:W-:Y:S01]  /*1720*/  FMUL R29, R29, R57.reuse ;  /* 0x000000391d1d7220 */ /* 0x080fe20000400000 */
[-C--:B------:R-:W-:Y:S01]  /*1730*/  FMUL R32, R32, R57.reuse ;  /* 0x0000003920207220 */ /* 0x080fe20000400000 */
[-C--:B------:R-:W-:Y:S01]  /*1740*/  FMUL R33, R33, R57.reuse ;  /* 0x0000003921217220 */ /* 0x080fe20000400000 */
[-C--:B------:R-:W-:Y:S01]  /*1750*/  FMUL R36, R36, R57.reuse ;  /* 0x0000003924247220 */ /* 0x080fe20000400000 */
[----:B------:R-:W-:Y:S01]  /*1760*/  FMUL R37, R37, R57 ;  /* 0x0000003925257220 */ /* 0x000fe20000400000 */
[----:B--2---:R-:W-:Y:S01]  /*1770*/  F2FP.F16.F32.PACK_AB R43, R47, R42 ;  /* 0x0000002a2f2b723e */ /* 0x004fe200000000ff */
[----:B------:R-:W-:Y:S01]  /*1780*/  FADD R48, R55, R48 ;  /* 0x0000003037307221 */ /* 0x000fe20000000000 */
[----:B------:R-:W-:Y:S01]  /*1790*/  F2FP.F16.F32.PACK_AB R40, R53, R40 ;  /* 0x000000283528723e */ /* 0x000fe200000000ff */
[----:B------:R-:W-:Y:S01]  /*17a0*/  FADD R52, R47, R52 ;  /* 0x000000342f347221 */ /* 0x000fe20000000000 */
[----:B------:R-:W-:Y:S01]  /*17b0*/  F2FP.F16.F32.PACK_AB R42, R55, R44 ;  /* 0x0000002c372a723e */ /* 0x000fe200000000ff */
[----:B------:R-:W-:Y:S06]  /*17c0*/  BAR.SYNC.DEFER_BLOCKING 0x0 ;  /* 0x0000000000007b1d */ /* 0x000fec0000010000 */
[----:B------:R-:W0:Y:S01]  /*17d0*/  SHFL.BFLY PT, R47, R48, 0x2, 0x1f ;  /* 0x0c401f00302f7f89 */ /* 0x000e2200000e0000 */
[----:B------:R-:W-:Y:S01]  /*17e0*/  UMOV UR26, UR10 ;  /* 0x0000000a001a7c82 */ /* 0x000fe20008000000 */
[----:B------:R-:W-:-:S02]  /*17f0*/  UMOV UR27, 0xc0000010 ;  /* 0xc0000010001b7882 */ /* 0x000fc40000000000 */
[----:B------:R-:W1:Y:S01]  /*1800*/  SHFL.BFLY PT, R53, R52, 0x2, 0x1f ;  /* 0x0c401f0034357f89 */ /* 0x000e6200000e0000 */
[----:B------:R-:W-:-:S06]  /*1810*/  WARPGROUP.ARRIVE ;  /* 0x00000000000079c5 */ /* 0x000fcc0000000000 */
[----:B------:R-:W-:Y:S01]  /*1820*/  HGMMA.64x32x16.F32 R24, R40, gdesc[UR24], R24, gsb0 ;  /* 0x0060001828187df0 */ /* 0x000fe20008000818 */
[----:B0-----:R-:W-:Y:S01]  /*1830*/  FADD R47, R48, R47 ;  /* 0x0000002f302f7221 */ /* 0x001fe20000000000 */
[----:B------:R-:W-:Y:S01]  /*1840*/  UIADD3 UR6, UP0, UR6, 0x10, URZ ;  /* 0x0000001006067890 */ /* 0x000fe2000ff1e03f */
[----:B-1----:R-:W-:-:S03]  /*1850*/  FADD R53, R52, R53 ;  /* 0x0000003534357221 */ /* 0x002fc60000000000 */
[----:B------:R-:W0:Y:S01]  /*1860*/  SHFL.BFLY PT, R2, R47, 0x1, 0x1f ;  /* 0x0c201f002f027f89 */ /* 0x000e2200000e0000 */
[----:B------:R-:W-:-:S03]  /*1870*/  UIADD3.X UR7, URZ, UR7, URZ, UP0, !UPT ;  /* 0x000000073f077290 */ /* 0x000fc600087fe43f */
[----:B------:R-:W1:Y:S01]  /*1880*/  SHFL.BFLY PT, R44, R53, 0x1, 0x1f ;  /* 0x0c201f00352c7f89 */ /* 0x000e6200000e0000 */
[----:B------:R-:W-:-:S04]  /*1890*/  UISETP.GE.U32.AND UP0, UPT, UR6, UR28, UPT ;  /* 0x0000001c0600728c */ /* 0x000fc8000bf06070 */
[----:B------:R-:W-:-:S06]  /*18a0*/  UISETP.GE.U32.AND.EX UP0, UPT, UR7, URZ, UPT, UP0 ;  /* 0x0000003f0700728c */ /* 0x000fcc000bf06100 */
[----:B------:R-:W-:Y:S01]  /*18b0*/  PLOP3.LUT P0, PT, PT, PT, UP0, 0x80, 0x0 ;  /* 0x000000000000781c */ /* 0x000fe20003f0f008 */
[----:B------:R-:W-:Y:S02]  /*18c0*/  ULEA UR5, UR21, UR5, 0x4 ;  /* 0x0000000515057291 */ /* 0x000fe4000f8e203f */
[----:B------:R-:W-:Y:S01]  /*18d0*/  ULEA UR4, UR19, UR4, 0x4 ;  /* 0x0000000413047291 */ /* 0x000fe2000f8e203f */
[----:B------:R-:W-:Y:S02]  /*18e0*/  IMAD.MOV.U32 R52, RZ, RZ, R3 ;  /* 0x000000ffff347224 */ /* 0x000fe400078e0003 */
[----:B0-----:R-:W-:Y:S01]  /*18f0*/  FADD R2, R47, R2 ;  /* 0x000000022f027221 */ /* 0x001fe20000000000 */
[----:B-1----:R-:W-:-:S03]  /*1900*/  FADD R55, R53, R44 ;  /* 0x0000002c35377221 */ /* 0x002fc60000000000 */
[----:B------:R-:W-:Y:S01]  /*1910*/  FFMA R20, R57, R20, R2 ;  /* 0x0000001439147223 */ /* 0x000fe20000000002 */
[----:B------:R-:W-:Y:S02]  /*1920*/  IMAD.MOV.U32 R2, RZ, RZ, R45 ;  /* 0x000000ffff027224 */ /* 0x000fe400078e002d */
[----:B------:R-:W-:Y:S01]  /*1930*/  FFMA R51, R46, R51, R55 ;  /* 0x000000332e337223 */ /* 0x000fe20000000037 */
[----:B------:R-:W-:Y:S01]  /*1940*/  IMAD.MOV.U32 R48, RZ, RZ, R45 ;  /* 0x000000ffff307224 */ /* 0x000fe200078e002d */
[----:B------:R-:W-:Y:S02]  /*1950*/  WARPGROUP.DEPBAR.LE gsb0, 0x0 ;  /* 0x00008000000079c5 */ /* 0x000fe40000010000 */
[----:B------:R-:W-:Y:S05]  /*1960*/  @!P0 BRA `(.L_x_1) ;  /* 0xfffffff400288947 */ /* 0x000fea000383ffff */
.L_x_0:
[----:B-1----:R-:W0:Y:S01]  /*1970*/  S2R R12, SR_TID.X ;  /* 0x00000000000c7919 */ /* 0x002e220000002100 */
[----:B------:R-:W-:Y:S01]  /*1980*/  FMUL R6, R31, 0.25 ;  /* 0x3e8000001f067820 */ /* 0x000fe20000400000 */
[----:B------:R-:W-:Y:S01]  /*1990*/  FSETP.GT.AND P0, PT, |R51|, 8.50705917302346158658e+37, PT ;  /* 0x7e8000003300780b */ /* 0x000fe20003f04200 */
[----:B------:R-:W-:Y:S01]  /*19a0*/  FMUL R7, R34, 0.25 ;  /* 0x3e80000022077820 */ /* 0x000fe20000400000 */
[----:B------:R-:W-:Y:S01]  /*19b0*/  FSETP.GT.AND P1, PT, |R20|, 8.50705917302346158658e+37, PT ;  /* 0x7e8000001400780b */ /* 0x000fe20003f24200 */
[----:B------:R-:W-:Y:S01]  /*19c0*/  FMUL R9, R30, 0.25 ;  /* 0x3e8000001e097820 */ /* 0x000fe20000400000 */
[----:B------:R-:W-:Y:S01]  /*19d0*/  FSEL R31, R6, R31, P0 ;  /* 0x0000001f061f7208 */ /* 0x000fe20000000000 */
[----:B------:R-:W-:Y:S01]  /*19e0*/  FMUL R6, R37, 0.25 ;  /* 0x3e80000025067820 */ /* 0x000fe20000400000 */
[----:B------:R-:W-:Y:S01]  /*19f0*/  FMUL R4, R35, 0.25 ;  /* 0x3e80000023047820 */ /* 0x000fe20000400000 */
[----:B------:R-:W-:Y:S01]  /*1a00*/  FSEL R34, R7, R34, P0 ;  /* 0x0000002207227208 */ /* 0x000fe20000000000 */
[----:B------:R-:W-:Y:S01]  /*1a10*/  FMUL R7, R26, 0.25 ;  /* 0x3e8000001a077820 */ /* 0x000fe20000400000 */
[----:B------:R-:W-:Y:S01]  /*1a20*/  FSEL R30, R9, R30, P0 ;  /* 0x0000001e091e7208 */ /* 0x000fe20000000000 */
        /* <DEDUP_REMOVED lines=15> */
[----:B------:R-:W-:Y:S01]  /*1b20*/  IMAD.MOV.U32 R23, RZ, RZ, 0x3dc6b27f ;  /* 0x3dc6b27fff177424 */ /* 0x000fe200078e00ff */
[----:B------:R-:W-:Y:S01]  /*1b30*/  FSEL R25, R8, R25, P1 ;  /* 0x0000001908197208 */ /* 0x000fe20000800000 */
[----:B------:R-:W-:Y:S01]  /*1b40*/  FMUL R8, R51, 8388608 ;  /* 0x4b00000033087820 */ /* 0x000fe20000400000 */
[----:B------:R-:W-:Y:S01]  /*1b50*/  FSEL R36, R5, R36, P1 ;  /* 0x0000002405247208 */ /* 0x000fe20000800000 */
[----:B------:R-:W-:Y:S01]  /*1b60*/  FMUL R5, R32, 0.25 ;  /* 0x3e80000020057820 */ /* 0x000fe20000400000 */
[C---:B0-----:R-:W-:Y:S01]  /*1b70*/  LOP3.LUT R9, R12.reuse, 0x7, RZ, 0xc0, !PT ;  /* 0x000000070c097812 */ /* 0x041fe200078ec0ff */
[----:B------:R-:W-:Y:S01]  /*1b80*/  BAR.SYNC.DEFER_BLOCKING 0x0 ;  /* 0x0000000000007b1d */ /* 0x000fe20000010000 */
[----:B------:R-:W-:-:S02]  /*1b90*/  LOP3.LUT R13, R12, 0x8, RZ, 0xc0, !PT ;  /* 0x000000080c0d7812 */ /* 0x000fc400078ec0ff */
[----:B------:R-:W-:Y:S02]  /*1ba0*/  LEA R6, R9, UR17, 0x4 ;  /* 0x0000001109067c11 */ /* 0x000fe4000f8e20ff */
[----:B------:R-:W-:-:S03]  /*1bb0*/  LOP3.LUT R26, R12, 0x70, RZ, 0xc0, !PT ;  /* 0x000000700c1a7812 */ /* 0x000fc600078ec0ff */
[----:B------:R-:W0:Y:S01]  /*1bc0*/  LDC.64 R44, c[0x0][0x228] ;  /* 0x00008a00ff2c7b82 */ /* 0x000e220000000a00 */
[----:B------:R-:W-:Y:S01]  /*1bd0*/  LEA R7, R13, R6, 0x7 ;  /* 0x000000060d077211 */ /* 0x000fe200078e38ff */
[----:B------:R-:W-:Y:S01]  /*1be0*/  IMAD R15, R9, -0x8, R6 ;  /* 0xfffffff8090f7824 */ /* 0x000fe200078e0206 */
[----:B------:R-:W-:Y:S01]  /*1bf0*/  FSETP.GEU.AND P3, PT, R51, 1.175494350822287508e-38, PT ;  /* 0x008000003300780b */ /* 0x000fe20003f6e000 */
[----:B------:R-:W-:Y:S02]  /*1c00*/  IMAD.SHL.U32 R6, R12, 0x4, RZ ;  /* 0x000000040c067824 */ /* 0x000fe400078e00ff */
[----:B------:R-:W-:Y:S01]  /*1c10*/  FMUL R9, R20, 8388608 ;  /* 0x4b00000014097820 */ /* 0x000fe20000400000 */
[----:B------:R-:W-:Y:S01]  /*1c20*/  IMAD R26, R26, 0x8, R7 ;  /* 0x000000081a1a7824 */ /* 0x000fe200078e0207 */
[----:B------:R-:W-:Y:S01]  /*1c30*/  FSETP.GEU.AND P2, PT, R20, 1.175494350822287508e-38, PT ;  /* 0x008000001400780b */ /* 0x000fe20003f4e000 */
[----:B------:R-:W1:Y:S01]  /*1c40*/  LDC R14, c[0x0][0x278] ;  /* 0x00009e00ff0e7b82 */ /* 0x000e620000000800 */
[----:B------:R-:W-:Y:S01]  /*1c50*/  LOP3.LUT R6, R6, 0xc0, RZ, 0xc0, !PT ;  /* 0x000000c006067812 */ /* 0x000fe200078ec0ff */
[----:B------:R-:W-:Y:S01]  /*1c60*/  ULDC.64 UR4, c[0x0][0x270] ;  /* 0x00009c0000047ab9 */ /* 0x000fe20000000a00 */
[----:B------:R-:W-:Y:S01]  /*1c70*/  SHF.R.U32.HI R7, RZ, 0x6, R12 ;  /* 0x00000006ff077819 */ /* 0x000fe2000001160c */
[----:B------:R-:W-:Y:S01]  /*1c80*/  UIMAD UR4, UR16, UR4, URZ ;  /* 0x00000004100472a4 */ /* 0x000fe2000f8e023f */
[----:B------:R-:W-:Y:S01]  /*1c90*/  FSEL R8, R8, R51, !P3 ;  /* 0x0000003308087208 */ /* 0x000fe20005800000 */
[----:B------:R-:W-:Y:S01]  /*1ca0*/  IMAD.IADD R38, R6, 0x1, R15 ;  /* 0x0000000106267824 */ /* 0x000fe200078e020f */
[----:B------:R-:W-:Y:S01]  /*1cb0*/  FSEL R32, R5, R32, P1 ;  /* 0x0000002005207208 */ /* 0x000fe20000800000 */
[----:B------:R-:W-:Y:S01]  /*1cc0*/  FMUL R5, R24, 0.25 ;  /* 0x3e80000018057820 */ /* 0x000fe20000400000 */
[C---:B------:R-:W-:Y:S01]  /*1cd0*/  FSETP.GEU.AND P4, PT, |R51|.reuse, 1.175494350822287508e-38, PT ;  /* 0x008000003300780b */ /* 0x040fe20003f8e200 */
[----:B------:R-:W-:Y:S01]  /*1ce0*/  @P0 FMUL R51, R51, 0.25 ;  /* 0x3e80000033330820 */ /* 0x000fe20000400000 */
[----:B------:R-:W-:-:S02]  /*1cf0*/  FSEL R9, R9, R20, !P2 ;  /* 0x0000001409097208 */ /* 0x000fc40005000000 */
[----:B------:R-:W-:Y:S01]  /*1d00*/  SGXT.U32 R15, R7, 0x1 ;  /* 0x00000001070f781a */ /* 0x000fe20000000000 */
[----:B------:R-:W-:Y:S01]  /*1d10*/  VIADD R7, R8, 0xc0cafb0d ;  /* 0xc0cafb0d08077836 */ /* 0x000fe20000000000 */
[----:B------:R-:W-:Y:S01]  /*1d20*/  FSEL R24, R5, R24, P1 ;  /* 0x0000001805187208 */ /* 0x000fe20000800000 */
[----:B------:R-:W-:Y:S01]  /*1d30*/  VIADD R5, R9, 0xc0cafb0d ;  /* 0xc0cafb0d09057836 */ /* 0x000fe20000000000 */
[----:B------:R-:W-:Y:S02]  /*1d40*/  FSEL R46, RZ, -23, P3 ;  /* 0xc1b80000ff2e7808 */ /* 0x000fe40001800000 */
[----:B------:R-:W-:Y:S02]  /*1d50*/  LOP3.LUT R7, R7, 0xff800000, RZ, 0xc0, !PT ;  /* 0xff80000007077812 */ /* 0x000fe400078ec0ff */
[----:B------:R-:W-:Y:S01]  /*1d60*/  LOP3.LUT R6, R5, 0xff800000, RZ, 0xc0, !PT ;  /* 0xff80000005067812 */ /* 0x000fe200078ec0ff */
[----:B------:R-:W-:Y:S01]  /*1d70*/  @!P4 FMUL R51, R51, 16777216 ;  /* 0x4b8000003333c820 */ /* 0x000fe20000400000 */
[----:B------:R-:W-:Y:S01]  /*1d80*/  I2FP.F32.S32 R5, R7 ;  /* 0x0000000700057245 */ /* 0x000fe20000201400 */
[----:B------:R-:W-:Y:S01]  /*1d90*/  @!P4 FMUL R10, R10, 16777216 ;  /* 0x4b8000000a0ac820 */ /* 0x000fe20000400000 */
[----:B------:R-:W-:Y:S01]  /*1da0*/  FSEL R22, R22, R27, P0 ;  /* 0x0000001b16167208 */ /* 0x000fe20000000000 */
[----:B------:R-:W-:Y:S01]  /*1db0*/  @!P4 FMUL R11, R11, 16777216 ;  /* 0x4b8000000b0bc820 */ /* 0x000fe20000400000 */
[----:B------:R-:W2:Y:S01]  /*1dc0*/  MUFU.RCP R27, R51 ;  /* 0x00000033001b7308 */ /* 0x000ea20000001000 */
[----:B------:R-:W-:Y:S01]  /*1dd0*/  FFMA.FTZ R46, R5, 1.1920928955078125e-07, R46 ;  /* 0x34000000052e7823 */ /* 0x000fe2000001002e */
[-C--:B------:R-:W-:Y:S01]  /*1de0*/  IADD3 R5, R9, -R6.reuse, RZ ;  /* 0x8000000609057210 */ /* 0x080fe20007ffe0ff */
[----:B------:R-:W-:Y:S01]  /*1df0*/  @!P4 FMUL R34, R34, 16777216 ;  /* 0x4b8000002222c820 */ /* 0x000fe20000400000 */
[----:B------:R-:W-:Y:S01]  /*1e00*/  FSEL R47, RZ, -23, P2 ;  /* 0xc1b80000ff2f7808 */ /* 0x000fe20001000000 */
[----:B------:R-:W-:Y:S01]  /*1e10*/  @!P4 FMUL R31, R31, 16777216 ;  /* 0x4b8000001f1fc820 */ /* 0x000fe20000400000 */
[----:B------:R-:W-:Y:S01]  /*1e20*/  I2FP.F32.S32 R18, R6 ;  /* 0x0000000600127245 */ /* 0x000fe20000201400 */
[----:B------:R-:W-:Y:S01]  /*1e30*/  FADD R5, R5, -1 ;  /* 0xbf80000005057421 */ /* 0x000fe20000000000 */
[----:B------:R-:W-:Y:S01]  /*1e40*/  FSEL R16, R16, R39, P0 ;  /* 0x0000002710107208 */ /* 0x000fe20000000000 */
[----:B------:R-:W-:Y:S01]  /*1e50*/  @!P4 FMUL R30, R30, 16777216 ;  /* 0x4b8000001e1ec820 */ /* 0x000fe20000400000 */
[----:B------:R-:W-:Y:S01]  /*1e60*/  @!P4 FMUL R22, R22, 16777216 ;  /* 0x4b8000001616c820 */ /* 0x000fe20000400000 */
[----:B------:R-:W-:Y:S01]  /*1e70*/  FFMA.FTZ R47, R18, 1.1920928955078125e-07, R47 ;  /* 0x34000000122f7823 */ /* 0x000fe2000001002f */
[C---:B------:R-:W-:Y:S01]  /*1e80*/  FFMA.FTZ R18, R5.reuse, R23, -0.16845393180847167969 ;  /* 0xbe2c7f3005127423 */ /* 0x040fe20000010017 */
[----:B------:R-:W-:Y:S01]  /*1e90*/  @!P4 FMUL R16, R16, 16777216 ;  /* 0x4b8000001010c820 */ /* 0x000fe20000400000 */
[----:B------:R-:W-:Y:S01]  /*1ea0*/  @!P4 FMUL R4, R4, 16777216 ;  /* 0x4b8000000404c820 */ /* 0x000fe20000400000 */
[----:B------:R-:W-:Y:S01]  /*1eb0*/  FSETP.GEU.AND P0, PT, |R20|, 1.175494350822287508e-38, PT ;  /* 0x008000001400780b */ /* 0x000fe20003f0e200 */
[----:B------:R-:W-:Y:S01]  /*1ec0*/  FFMA.FTZ R18, R5, R18, 0.1716887056827545166 ;  /* 0x3e2fcf2a05127423 */ /* 0x000fe20000010012 */
[----:B------:R-:W-:-:S02]  /*1ed0*/  IMAD.IADD R21, R8, 0x1, -R7 ;  /* 0x0000000108157824 */ /* 0x000fc400078e0a07 */
[C---:B--2---:R-:W-:Y:S01]  /*1ee0*/  FMUL R16, R27.reuse, R16 ;  /* 0x000000101b107220 */ /* 0x044fe20000400000 */
[C---:B------:R-:W-:Y:S01]  /*1ef0*/  FMUL R10, R27.reuse, R10 ;  /* 0x0000000a1b0a7220 */ /* 0x040fe20000400000 */
[C---:B------:R-:W-:Y:S01]  /*1f00*/  FMUL R11, R27.reuse, R11 ;  /* 0x0000000b1b0b7220 */ /* 0x040fe20000400000 */
[C---:B------:R-:W-:Y:S01]  /*1f10*/  FMUL R43, R27.reuse, R34 ;  /* 0x000000221b2b7220 */ /* 0x040fe20000400000 */
[C---:B------:R-:W-:Y:S01]  /*1f20*/  FMUL R7, R27.reuse, R31 ;  /* 0x0000001f1b077220 */ /* 0x040fe20000400000 */
[C---:B------:R-:W-:Y:S01]  /*1f30*/  FMUL R6, R27.reuse, R30 ;  /* 0x0000001e1b067220 */ /* 0x040fe20000400000 */
[C---:B------:R-:W-:Y:S01]  /*1f40*/  FMUL R22, R27.reuse, R22 ;  /* 0x000000161b167220 */ /* 0x040fe20000400000 */
[----:B------:R-:W-:Y:S01]  /*1f50*/  FMUL R27, R27, R4 ;  /* 0x000000041b1b7220 */ /* 0x000fe20000400000 */
[----:B------:R-:W-:Y:S01]  /*1f60*/  FFMA.FTZ R4, R5, R18, -0.17900948226451873779 ;  /* 0xbe374e4305047423 */ /* 0x000fe20000010012 */
[----:B------:R-:W-:Y:S01]  /*1f70*/  @P1 FMUL R20, R20, 0.25 ;  /* 0x3e80000014141820 */ /* 0x000fe20000400000 */
[----:B------:R-:W-:Y:S01]  /*1f80*/  FADD R18, R21, -1 ;  /* 0xbf80000015127421 */ /* 0x000fe20000000000 */
[----:B------:R-:W-:Y:S01]  /*1f90*/  @!P0 FMUL R37, R37, 16777216 ;  /* 0x4b80000025258820 */ /* 0x000fe20000400000 */
[C---:B------:R-:W-:Y:S01]  /*1fa0*/  FFMA.FTZ R4, R5.reuse, R4, 0.20512372255325317383 ;  /* 0x3e520bf405047423 */ /* 0x040fe20000010004 */
[----:B------:R-:W-:Y:S01]  /*1fb0*/  @!P0 FMUL R20, R20, 16777216 ;  /* 0x4b80000014148820 */ /* 0x000fe20000400000 */
[----:B------:R-:W-:Y:S01]  /*1fc0*/  FFMA.FTZ R23, R18, R23, -0.16845393180847167969 ;  /* 0xbe2c7f3012177423 */ /* 0x000fe20000010017 */
[----:B------:R-:W-:Y:S01]  /*1fd0*/  @!P0 FMUL R36, R36, 16777216 ;  /* 0x4b80000024248820 */ /* 0x000fe20000400000 */
[----:B------:R-:W-:Y:S01]  /*1fe0*/  FFMA.FTZ R4, R5, R4, -0.24046532809734344482 ;  /* 0xbe763c8b05047423 */ /* 0x000fe20000010004 */
[----:B------:R-:W2:Y:S01]  /*1ff0*/  MUFU.RCP R30, R20 ;  /* 0x00000014001e7308 */ /* 0x000ea20000001000 */
[----:B------:R-:W-:Y:S01]  /*2000*/  FFMA.FTZ R23, R18, R23, 0.1716887056827545166 ;  /* 0x3e2fcf2a12177423 */ /* 0x000fe20000010017 */
[----:B------:R-:W-:Y:S01]  /*2010*/  @!P0 FMUL R33, R33, 16777216 ;  /* 0x4b80000021218820 */ /* 0x000fe20000400000 */
[----:B------:R-:W-:Y:S01]  /*2020*/  FFMA.FTZ R4, R5, R4, 0.28857114911079406738 ;  /* 0x3e93bf9905047423 */ /* 0x000fe20000010004 */
[----:B------:R-:W-:Y:S01]  /*2030*/  @!P0 FMUL R32, R32, 16777216 ;  /* 0x4b80000020208820 */ /* 0x000fe20000400000 */
[----:B------:R-:W-:Y:S01]  /*2040*/  FFMA.FTZ R23, R18, R23, -0.17900948226451873779 ;  /* 0xbe374e4312177423 */ /* 0x000fe20000010017 */
[----:B------:R-:W-:Y:S01]  /*2050*/  @!P0 FMUL R29, R29, 16777216 ;  /* 0x4b8000001d1d8820 */ /* 0x000fe20000400000 */
[C---:B------:R-:W-:Y:S01]  /*2060*/  FFMA.FTZ R4, R5.reuse, R4, -0.36067417263984680176 ;  /* 0xbeb8aa4905047423 */ /* 0x040fe20000010004 */
[----:B------:R-:W-:Y:S01]  /*2070*/  @!P0 FMUL R28, R28, 16777216 ;  /* 0x4b8000001c1c8820 */ /* 0x000fe20000400000 */
[----:B------:R-:W-:Y:S01]  /*2080*/  FFMA.FTZ R23, R18, R23, 0.20512372255325317383 ;  /* 0x3e520bf412177423 */ /* 0x000fe20000010017 */
[----:B------:R-:W-:Y:S01]  /*2090*/  @!P0 FMUL R24, R24, 16777216 ;  /* 0x4b80000018188820 */ /* 0x000fe20000400000 */
[----:B------:R-:W-:Y:S01]  /*20a0*/  FFMA.FTZ R4, R5, R4, 0.48089820146560668945 ;  /* 0x3ef6384a05047423 */ /* 0x000fe20000010004 */
[----:B------:R-:W-:Y:S01]  /*20b0*/  @!P0 FMUL R25, R25, 16777216 ;  /* 0x4b80000019198820 */ /* 0x000fe20000400000 */
[----:B------:R-:W-:Y:S01]  /*20c0*/  FFMA.FTZ R23, R18, R23, -0.24046532809734344482 ;  /* 0xbe763c8b12177423 */ /* 0x000fe20000010017 */
[----:B------:R-:W-:Y:S01]  /*20d0*/  F2FP.F16.F32.PACK_AB R6, R6, R27 ;  /* 0x0000001b0606723e */ /* 0x000fe200000000ff */
[----:B------:R-:W-:Y:S01]  /*20e0*/  FFMA.FTZ R4, R5, R4, -0.72134751081466674805 ;  /* 0xbf38aa3b05047423 */ /* 0x000fe20000010004 */
[----:B------:R-:W-:Y:S01]  /*20f0*/  F2FP.F16.F32.PACK_AB R7, R7, R22 ;  /* 0x000000160707723e */ /* 0x000fe200000000ff */
        /* <DEDUP_REMOVED lines=8> */
[----:B------:R-:W-:Y:S01]  /*2180*/  FFMA.FTZ R23, R18, R23, 0.28857114911079406738 ;  /* 0x3e93bf9912177423 */ /* 0x000fe20000010017 */
[C---:B------:R-:W-:Y:S01]  /*2190*/  FMUL R4, R5.reuse, R4 ;  /* 0x0000000405047220 */ /* 0x040fe20000400000 */
[----:B------:R-:W-:Y:S01]  /*21a0*/  FMUL R30, R30, R25 ;  /* 0x000000191e1e7220 */ /* 0x000fe20000400000 */
[----:B------:R-:W-:Y:S01]  /*21b0*/  ISETP.GE.U32.AND P2, PT, R8, 0x7f800000, PT ;  /* 0x7f8000000800780c */ /* 0x000fe20003f46070 */
[----:B------:R-:W-:Y:S01]  /*21c0*/  FFMA.FTZ R23, R18, R23, -0.36067417263984680176 ;  /* 0xbeb8aa4912177423 */ /* 0x000fe20000010017 */
[----:B------:R-:W-:Y:S01]  /*21d0*/  FFMA.FTZ R24, R5, 1.4426950216293334961, R4 ;  /* 0x3fb8aa3b05187823 */ /* 0x000fe20000010004 */
[----:B------:R-:W-:Y:S01]  /*21e0*/  F2FP.F16.F32.PACK_AB R4, R28, R31 ;  /* 0x0000001f1c04723e */ /* 0x000fe200000000ff */
[----:B-1----:R-:W-:Y:S01]  /*21f0*/  IMAD R15, R15, R14, RZ ;  /* 0x0000000e0f0f7224 */ /* 0x002fe200078e02ff */
[----:B------:R-:W-:Y:S01]  /*2200*/  F2FP.F16.F32.PACK_AB R5, R29, R30 ;  /* 0x0000001e1d05723e */ /* 0x000fe200000000ff */
[----:B------:R-:W-:Y:S01]  /*2210*/  FFMA.FTZ R23, R18, R23, 0.48089820146560668945 ;  /* 0x3ef6384a12177423 */ /* 0x000fe20000010017 */
[----:B------:R-:W-:Y:S01]  /*2220*/  ISETP.GE.U32.AND P1, PT, R9, 0x7f800000, PT ;  /* 0x7f8000000900780c */ /* 0x000fe20003f26070 */
[----:B------:R-:W-:-:S02]  /*2230*/  IMAD R17, R14, 0x2, R15 ;  /* 0x000000020e117824 */ /* 0x000fc400078e020f */
[----:B------:R-:W-:Y:S01]  /*2240*/  FADD R47, R47, R24 ;  /* 0x000000182f2f7221 */ /* 0x000fe20000000000 */
[----:B------:R1:W-:Y:S01]  /*2250*/  STSM.16.M88.4 [R26], R4 ;  /* 0x000000041a007844 */ /* 0x0003e20000000200 */
[----:B------:R-:W-:Y:S01]  /*2260*/  FFMA.FTZ R25, R18, R23, -0.72134751081466674805 ;  /* 0xbf38aa3b12197423 */ /* 0x000fe20000010017 */
[----:B------:R-:W-:Y:S01]  /*2270*/  IMAD R19, R14, 0x2, R17 ;  /* 0x000000020e137824 */ /* 0x000fe200078e0211 */
[----:B------:R-:W-:Y:S02]  /*2280*/  FSETP.NEU.AND P0, PT, R9, RZ, PT ;  /* 0x000000ff0900720b */ /* 0x000fe40003f0d000 */
[----:B------:R-:W-:Y:S01]  /*2290*/  FMUL R29, R18, R25 ;  /* 0x00000019121d7220 */ /* 0x000fe20000400000 */
[----:B------:R-:W-:Y:S01]  /*22a0*/  IMAD R21, R14, 0x2, R19 ;  /* 0x000000020e157824 */ /* 0x000fe200078e0213 */
[----:B------:R-:W-:Y:S02]  /*22b0*/  F2FP.F16.F32.PACK_AB R10, R10, R43 ;  /* 0x0000002b0a0a723e */ /* 0x000fe400000000ff */
[----:B------:R-:W-:Y:S01]  /*22c0*/  FMUL R29, R18, R29 ;  /* 0x0000001d121d7220 */ /* 0x000fe20000400000 */
[----:B------:R-:W-:Y:S01]  /*22d0*/  @P1 IMAD.MOV.U32 R22, RZ, RZ, 0x7f800000 ;  /* 0x7f800000ff161424 */ /* 0x000fe200078e00ff */
[----:B------:R-:W-:Y:S01]  /*22e0*/  F2FP.F16.F32.PACK_AB R11, R16, R11 ;  /* 0x0000000b100b723e */ /* 0x000fe200000000ff */
[----:B------:R-:W-:-:S02]  /*22f0*/  IMAD R23, R14, 0x2, R21 ;  /* 0x000000020e177824 */ /* 0x000fc400078e0215 */
[----:B------:R-:W-:Y:S01]  /*2300*/  FFMA.FTZ R33, R18, 1.4426950216293334961, R29 ;  /* 0x3fb8aa3b12217823 */ /* 0x000fe2000001001d */
[----:B------:R-:W-:Y:S01]  /*2310*/  IMAD R18, R0, UR5, RZ ;  /* 0x0000000500127c24 */ /* 0x000fe2000f8e02ff */
[----:B------:R-:W-:Y:S01]  /*2320*/  USHF.L.U32 UR5, UR4, 0x1, URZ ;  /* 0x0000000104057899 */ /* 0x000fe2000800063f */
[----:B-1----:R-:W-:Y:S01]  /*2330*/  SHF.L.U32 R4, R12, 0x4, RZ ;  /* 0x000000040c047819 */ /* 0x002fe200000006ff */
[----:B------:R-:W-:Y:S02]  /*2340*/  @P2 IMAD.MOV.U32 R7, RZ, RZ, 0x7f800000 ;  /* 0x7f800000ff072424 */ /* 0x000fe400078e00ff */
[----:B------:R-:W-:Y:S01]  /*2350*/  FADD R46, R46, R33 ;  /* 0x000000212e2e7221 */ /* 0x000fe20000000000 */
[----:B------:R-:W-:Y:S01]  /*2360*/  IMAD.SHL.U32 R5, R18, 0x2, RZ ;  /* 0x0000000212057824 */ /* 0x000fe200078e00ff */
[----:B------:R-:W-:Y:S01]  /*2370*/  LOP3.LUT R42, R4, 0x7f0, RZ, 0xc0, !PT ;  /* 0x000007f0042a7812 */ /* 0x000fe200078ec0ff */
[----:B------:R-:W-:Y:S01]  /*2380*/  @P2 FFMA.FTZ R46, R8, R7, +INF ;  /* 0x7f800000082e2423 */ /* 0x000fe20000010007 */
[----:B------:R-:W-:Y:S01]  /*2390*/  @P1 FFMA.FTZ R47, R9, R22, +INF ;  /* 0x7f800000092f1423 */ /* 0x000fe20000010016 */
[----:B------:R-:W-:Y:S01]  /*23a0*/  BAR.SYNC.DEFER_BLOCKING 0x0 ;  /* 0x0000000000007b1d */ /* 0x000fe20000010000 */
[----:B0-----:R-:W-:Y:S01]  /*23b0*/  IADD3 R44, P2, P3, R5, UR5, R44 ;  /* 0x00000005052c7c10 */ /* 0x001fe2000fb5e02c */
[----:B------:R-:W-:Y:S01]  /*23c0*/  IMAD R25, R14, 0x2, R23 ;  /* 0x000000020e197824 */ /* 0x000fe200078e0217 */
[----:B------:R-:W-:Y:S01]  /*23d0*/  FSETP.NEU.AND P1, PT, R8, RZ, PT ;  /* 0x000000ff0800720b */ /* 0x000fe20003f2d000 */
[----:B------:R-:W-:Y:S01]  /*23e0*/  UIMAD.WIDE UR4, UR4, 0x2, URZ ;  /* 0x00000002040478a5 */ /* 0x000fe2000f8e023f */
[----:B------:R-:W-:Y:S01]  /*23f0*/  F2FP.F16.F32.PACK_AB R8, R36, R49 ;  /* 0x000000312408723e */ /* 0x000fe200000000ff */
[----:B------:R-:W-:Y:S01]  /*2400*/  IMAD R27, R14, 0x2, R25 ;  /* 0x000000020e1b7824 */ /* 0x000fe200078e0219 */
[----:B------:R-:W-:Y:S01]  /*2410*/  F2FP.F16.F32.PACK_AB R9, R20, R41 ;  /* 0x000000291409723e */ /* 0x000fe200000000ff */
[----:B------:R-:W-:Y:S01]  /*2420*/  IMAD.HI R48, R18, 0x2, RZ ;  /* 0x0000000212307827 */ /* 0x000fe200078e02ff */
[----:B------:R-:W-:-:S02]  /*2430*/  LEA R16, P5, R17, R44, 0x1 ;  /* 0x0000002c11107211 */ /* 0x000fc400078a08ff */
[-C--:B------:R-:W-:Y:S01]  /*2440*/  LEA R20, P4, R21, R44.reuse, 0x1 ;  /* 0x0000002c15147211 */ /* 0x080fe200078808ff */
[----:B------:R-:W-:Y:S01]  /*2450*/  IMAD R29, R14, 0x2, R27 ;  /* 0x000000020e1d7824 */ /* 0x000fe200078e021b */
[----:B------:R-:W-:Y:S01]  /*2460*/  IADD3.X R48, R48, UR5, R45, P2, P3 ;  /* 0x0000000530307c10 */ /* 0x000fe200097e642d */
[----:B------:R-:W-:Y:S01]  /*2470*/  ULDC UR4, c[0x0][0x27c] ;  /* 0x00009f0000047ab9 */ /* 0x000fe20000000800 */
[-C--:B------:R-:W-:Y:S01]  /*2480*/  LEA R18, P2, R19, R44.reuse, 0x1 ;  /* 0x0000002c13127211 */ /* 0x080fe200078408ff */
[----:B------:R-:W-:Y:S01]  /*2490*/  UIMAD UR4, UR16, UR4, URZ ;  /* 0x00000004100472a4 */ /* 0x000fe2000f8e023f */
[C---:B------:R-:W-:Y:S02]  /*24a0*/  LEA R31, R14.reuse, R29, 0x1 ;  /* 0x0000001d0e1f7211 */ /* 0x040fe400078e08ff */
[----:B------:R-:W-:Y:S01]  /*24b0*/  LEA R22, P3, R23, R44, 0x1 ;  /* 0x0000002c17167211 */ /* 0x000fe200078608ff */
[----:B------:R-:W-:Y:S01]  /*24c0*/  USHF.L.U32 UR6, UR4, 0x2, URZ ;  /* 0x0000000204067899 */ /* 0x000fe2000800063f */
[-C--:B------:R-:W-:Y:S01]  /*24d0*/  LEA.HI.X.SX32 R17, R17, R48.reuse, 0x1, P5 ;  /* 0x0000003011117211 */ /* 0x080fe200028f0eff */
[C---:B------:R-:W-:Y:S01]  /*24e0*/  IMAD R33, R14.reuse, 0x2, R31 ;  /* 0x000000020e217824 */ /* 0x040fe200078e021f */
[-C--:B------:R-:W-:Y:S01]  /*24f0*/  LEA.HI.X.SX32 R19, R19, R48.reuse, 0x1, P2 ;  /* 0x0000003013137211 */ /* 0x080fe200010f0eff */
[----:B------:R-:W0:Y:S01]  /*2500*/  LDS.128 R4, [R42+UR17] ;  /* 0x000000112a047984 */ /* 0x000e220008000c00 */
[-C--:B------:R-:W-:Y:S01]  /*2510*/  LEA.HI.X.SX32 R21, R21, R48.reuse, 0x1, P4 ;  /* 0x0000003015157211 */ /* 0x080fe200020f0eff */
[C---:B------:R-:W-:Y:S01]  /*2520*/  IMAD R35, R14.reuse, 0x2, R33 ;  /* 0x000000020e237824 */ /* 0x040fe200078e0221 */
[----:B------:R-:W-:Y:S01]  /*2530*/  LEA.HI.X.SX32 R23, R23, R48, 0x1, P3 ;  /* 0x0000003017177211 */ /* 0x000fe200018f0eff */
[----:B------:R-:W-:Y:S01]  /*2540*/  BAR.SYNC.DEFER_BLOCKING 0x0 ;  /* 0x0000000000007b1d */ /* 0x000fe20000010000 */
[-C--:B------:R-:W-:Y:S01]  /*2550*/  LEA R28, P2, R29, R44.reuse, 0x1 ;  /* 0x0000002c1d1c7211 */ /* 0x080fe200078408ff */
[C---:B------:R-:W-:Y:S01]  /*2560*/  IMAD R37, R14.reuse, 0x2, R35 ;  /* 0x000000020e257824 */ /* 0x040fe200078e0223 */
[-C--:B------:R-:W-:Y:S01]  /*2570*/  LEA R30, P4, R31, R44.reuse, 0x1 ;  /* 0x0000002c1f1e7211 */ /* 0x080fe200078808ff */
[----:B------:R-:W-:Y:S01]  /*2580*/  UIMAD.WIDE UR4, UR4, 0x4, URZ ;  /* 0x00000004040478a5 */ /* 0x000fe2000f8e023f */
[----:B------:R-:W-:Y:S01]  /*2590*/  LEA R32, P3, R33, R44, 0x1 ;  /* 0x0000002c21207211 */ /* 0x000fe200078608ff */
[----:B------:R-:W-:Y:S01]  /*25a0*/  IMAD R39, R14, 0x2, R37 ;  /* 0x000000020e277824 */ /* 0x000fe200078e0225 */
[----:B------:R-:W-:-:S02]  /*25b0*/  LEA.HI R13, R13, R38, RZ, 0x1f ;  /* 0x000000260d0d7211 */ /* 0x000fc400078ff8ff */
[-C--:B------:R-:W-:Y:S01]  /*25c0*/  LEA.HI.X.SX32 R29, R29, R48.reuse, 0x1, P2 ;  /* 0x000000301d1d7211 */ /* 0x080fe200010f0eff */
[C---:B------:R-:W-:Y:S01]  /*25d0*/  IMAD R41, R14.reuse, 0x2, R39 ;  /* 0x000000020e297824 */ /* 0x040fe200078e0227 */
[-C--:B------:R-:W-:Y:S02]  /*25e0*/  LEA.HI.X.SX32 R31, R31, R48.reuse, 0x1, P4 ;  /* 0x000000301f1f7211 */ /* 0x080fe400020f0eff */
[----:B------:R-:W-:Y:S01]  /*25f0*/  LEA.HI.X.SX32 R33, R33, R48, 0x1, P3 ;  /* 0x0000003021217211 */ /* 0x000fe200018f0eff */
[C---:B------:R-:W-:Y:S01]  /*2600*/  IMAD R43, R14.reuse, 0x2, R41 ;  /* 0x000000020e2b7824 */ /* 0x040fe200078e0229 */
[-C--:B------:R-:W-:Y:S02]  /*2610*/  LEA R38, P2, R39, R44.reuse, 0x1 ;  /* 0x0000002c27267211 */ /* 0x080fe400078408ff */
[-C--:B------:R-:W-:Y:S01]  /*2620*/  LEA R40, P4, R41, R44.reuse, 0x1 ;  /* 0x0000002c29287211 */ /* 0x080fe200078808ff */
[----:B------:R-:W-:Y:S01]  /*2630*/  IMAD R45, R14, 0x2, R43 ;  /* 0x000000020e2d7824 */ /* 0x000fe200078e022b */
[----:B------:R-:W-:-:S02]  /*2640*/  LEA R14, P6, R15, R44, 0x1 ;  /* 0x0000002c0f0e7211 */ /* 0x000fc400078c08ff */
[-C--:B------:R-:W-:Y:S02]  /*2650*/  LEA.HI.X.SX32 R39, R39, R48.reuse, 0x1, P2 ;  /* 0x0000003027277211 */ /* 0x080fe400010f0eff */
[----:B------:R-:W-:Y:S01]  /*2660*/  LEA.HI.X.SX32 R15, R15, R48, 0x1, P6 ;  /* 0x000000300f0f7211 */ /* 0x000fe200030f0eff */
[----:B------:R1:W-:Y:S01]  /*2670*/  STSM.16.M88.4 [R26], R8 ;  /* 0x000000081a007844 */ /* 0x0003e20000000200 */
[----:B------:R-:W-:Y:S01]  /*2680*/  BAR.SYNC.DEFER_BLOCKING 0x0 ;  /* 0x0000000000007b1d */ /* 0x000fe20000010000 */
[----:B------:R-:W-:Y:S02]  /*2690*/  LEA R24, P6, R25, R44, 0x1 ;  /* 0x0000002c19187211 */ /* 0x000fe400078c08ff */
[-C--:B------:R-:W-:Y:S02]  /*26a0*/  LEA.HI.X.SX32 R41, R41, R48.reuse, 0x1, P4 ;  /* 0x0000003029297211 */ /* 0x080fe400020f0eff */
[----:B------:R-:W-:Y:S02]  /*26b0*/  LEA.HI.X.SX32 R25, R25, R48, 0x1, P6 ;  /* 0x0000003019197211 */ /* 0x000fe400030f0eff */
[----:B------:R-:W-:-:S02]  /*26c0*/  LEA R34, P6, R35, R44, 0x1 ;  /* 0x0000002c23227211 */ /* 0x000fc400078c08ff */
[----:B0-----:R-:W-:Y:S02]  /*26d0*/  PRMT R49, R7, 0x7632, R49 ;  /* 0x0000763207317816 */ /* 0x001fe40000000031 */
[----:B------:R-:W-:Y:S02]  /*26e0*/  LEA.HI.X.SX32 R35, R35, R48, 0x1, P6 ;  /* 0x0000003023237211 */ /* 0x000fe400030f0eff */
[C---:B-1----:R-:W-:Y:S02]  /*26f0*/  LEA R26, P5, R27.reuse, R44, 0x1 ;  /* 0x0000002c1b1a7211 */ /* 0x042fe400078a08ff */
[----:B------:R-:W-:Y:S02]  /*2700*/  LOP3.LUT P2, RZ, R12, 0x40, RZ, 0xc0, !PT ;  /* 0x000000400cff7812 */ /* 0x000fe4000784c0ff */
[----:B------:R-:W-:Y:S02]  /*2710*/  LEA.HI.X.SX32 R27, R27, R48, 0x1, P5 ;  /* 0x000000301b1b7211 */ /* 0x000fe400028f0eff */
[----:B------:R-:W-:-:S04]  /*2720*/  LEA R36, P5, R37, R44, 0x1 ;  /* 0x0000002c25247211 */ /* 0x000fc800078a08ff */
[----:B------:R-:W-:Y:S01]  /*2730*/  LEA.HI.X.SX32 R37, R37, R48, 0x1, P5 ;  /* 0x0000003025257211 */ /* 0x000fe200028f0eff */
[----:B------:R0:W1:Y:S04]  /*2740*/  LDS.128 R8, [R42+UR17] ;  /* 0x000000112a087984 */ /* 0x0000680008000c00 */
[----:B------:R2:W-:Y:S01]  /*2750*/  STG.E.U16 desc[UR22][R14.64], R4 ;  /* 0x000000040e007986 */ /* 0x0005e2000c101516 */
[----:B0-----:R-:W-:-:S03]  /*2760*/  LEA R42, P3, R43, R44, 0x1 ;  /* 0x0000002c2b2a7211 */ /* 0x001fc600078608ff */
[----:B------:R0:W-:Y:S01]  /*2770*/  STG.E.U16 desc[UR22][R16.64], R5 ;  /* 0x0000000510007986 */ /* 0x0001e2000c101516 */
[----:B------:R-:W-:Y:S02]  /*2780*/  LEA R44, P6, R45, R44, 0x1 ;  /* 0x0000002c2d2c7211 */ /* 0x000fe400078c08ff */
[-C--:B------:R-:W-:Y:S01]  /*2790*/  LEA.HI.X.SX32 R43, R43, R48.reuse, 0x1, P3 ;  /* 0x000000302b2b7211 */ /* 0x080fe200018f0eff */
[----:B------:R3:W-:Y:S01]  /*27a0*/  STG.E.U16 desc[UR22][R18.64], R6 ;  /* 0x0000000612007986 */ /* 0x0007e2000c101516 */
[----:B------:R-:W-:Y:S02]  /*27b0*/  LEA.HI.X.SX32 R45, R45, R48, 0x1, P6 ;  /* 0x000000302d2d7211 */ /* 0x000fe400030f0eff */
[----:B------:R-:W-:Y:S01]  /*27c0*/  PRMT R48, R6, 0x7632, R48 ;  /* 0x0000763206307816 */ /* 0x000fe20000000030 */
[----:B------:R4:W-:Y:S01]  /*27d0*/  STG.E.U16 desc[UR22][R20.64], R7 ;  /* 0x0000000714007986 */ /* 0x0009e2000c101516 */
[----:B--2---:R-:W2:Y:S01]  /*27e0*/  LDC.64 R14, c[0x0][0x230] ;  /* 0x00008c00ff0e7b82 */ /* 0x004ea20000000a00 */
[----:B0-----:R-:W-:-:S02]  /*27f0*/  PRMT R17, R4, 0x7632, R17 ;  /* 0x0000763204117816 */ /* 0x001fc40000000011 */
[----:B------:R-:W-:Y:S02]  /*2800*/  FSEL R4, R47, -INF , P0 ;  /* 0xff8000002f047808 */ /* 0x000fe40000000000 */
[----:B---3--:R-:W-:Y:S01]  /*2810*/  PRMT R19, R5, 0x7632, R19 ;  /* 0x0000763205137816 */ /* 0x008fe20000000013 */
[----:B------:R0:W-:Y:S01]  /*2820*/  STG.E.U16 desc[UR22][R22.64], R17 ;  /* 0x0000001116007986 */ /* 0x0001e2000c101516 */
[----:B------:R-:W-:Y:S01]  /*2830*/  FSEL R5, R46, -INF , P1 ;  /* 0xff8000002e057808 */ /* 0x000fe20000800000 */
[----:B------:R-:W-:Y:S02]  /*2840*/  IMAD.SHL.U32 R6, R12, 0x2, RZ ;  /* 0x000000020c067824 */ /* 0x000fe400078e00ff */
[----:B------:R-:W-:Y:S01]  /*2850*/  FFMA R4, R4, 0.69314718246459960938, R3 ;  /* 0x3f31721804047823 */ /* 0x000fe20000000003 */
[----:B------:R3:W-:Y:S01]  /*2860*/  STG.E.U16 desc[UR22][R24.64], R19 ;  /* 0x0000001318007986 */ /* 0x0007e2000c101516 */
[----:B------:R-:W-:Y:S02]  /*2870*/  IMAD.SHL.U32 R3, R0, 0x4, RZ ;  /* 0x0000000400037824 */ /* 0x000fe400078e00ff */
[----:B------:R-:W-:Y:S01]  /*2880*/  FFMA R5, R5, 0.69314718246459960938, R2 ;  /* 0x3f31721805057823 */ /* 0x000fe20000000002 */
[----:B------:R-:W-:Y:S01]  /*2890*/  LOP3.LUT R6, R6, 0xf8, RZ, 0xc0, !PT ;  /* 0x000000f806067812 */ /* 0x000fe200078ec0ff */
[----:B------:R3:W-:Y:S01]  /*28a0*/  STG.E.U16 desc[UR22][R26.64], R48 ;  /* 0x000000301a007986 */ /* 0x0007e2000c101516 */
[----:B------:R-:W-:-:S03]  /*28b0*/  IMAD.HI R0, R0, 0x4, RZ ;  /* 0x0000000400007827 */ /* 0x000fc600078e02ff */
[----:B------:R3:W-:Y:S01]  /*28c0*/  STG.E.U16 desc[UR22][R28.64], R49 ;  /* 0x000000311c007986 */ /* 0x0007e2000c101516 */
[----:B-1----:R-:W-:-:S03]  /*28d0*/  PRMT R16, R8, 0x7632, R16 ;  /* 0x0000763208107816 */ /* 0x002fc60000000010 */
[----:B------:R3:W-:Y:S01]  /*28e0*/  STG.E.U16 desc[UR22][R30.64], R8 ;  /* 0x000000081e007986 */ /* 0x0007e2000c101516 */
[----:B------:R-:W-:Y:S02]  /*28f0*/  PRMT R18, R9, 0x7632, R18 ;  /* 0x0000763209127816 */ /* 0x000fe40000000012 */
[----:B----4-:R-:W-:Y:S01]  /*2900*/  PRMT R21, R10, 0x7632, R21 ;  /* 0x000076320a157816 */ /* 0x010fe20000000015 */
[----:B------:R3:W-:Y:S01]  /*2910*/  STG.E.U16 desc[UR22][R32.64], R9 ;  /* 0x0000000920007986 */ /* 0x0007e2000c101516 */
[----:B0-----:R-:W-:Y:S02]  /*2920*/  PRMT R22, R11, 0x7632, R22 ;  /* 0x000076320b167816 */ /* 0x001fe40000000016 */
[----:B--2---:R-:W-:Y:S01]  /*2930*/  IADD3 R2, P0, P1, R3, UR6, R14 ;  /* 0x0000000603027c10 */ /* 0x004fe2000f91e00e */
[----:B------:R3:W-:Y:S03]  /*2940*/  STG.E.U16 desc[UR22][R34.64], R10 ;  /* 0x0000000a22007986 */ /* 0x0007e6000c101516 */
[----:B------:R-:W-:Y:S01]  /*2950*/  IADD3.X R3, R0, UR5, R15, P0, P1 ;  /* 0x0000000500037c10 */ /* 0x000fe200087e240f */
[----:B------:R3:W-:Y:S04]  /*2960*/  STG.E.U16 desc[UR22][R36.64], R11 ;  /* 0x0000000b24007986 */ /* 0x0007e8000c101516 */
[----:B------:R3:W-:Y:S04]  /*2970*/  STG.E.U16 desc[UR22][R38.64], R16 ;  /* 0x0000001026007986 */ /* 0x0007e8000c101516 */
[----:B------:R3:W-:Y:S04]  /*2980*/  STG.E.U16 desc[UR22][R40.64], R18 ;  /* 0x0000001228007986 */ /* 0x0007e8000c101516 */
[----:B------:R3:W-:Y:S04]  /*2990*/  STG.E.U16 desc[UR22][R42.64], R21 ;  /* 0x000000152a007986 */ /* 0x0007e8000c101516 */
[----:B------:R3:W-:Y:S01]  /*29a0*/  STG.E.U16 desc[UR22][R44.64], R22 ;  /* 0x000000162c007986 */ /* 0x0007e2000c101516 */
[----:B------:R-:W-:Y:S06]  /*29b0*/  BAR.SYNC.DEFER_BLOCKING 0x0 ;  /* 0x0000000000007b1d */ /* 0x000fec0000010000 */
[----:B------:R3:W-:Y:S02]  /*29c0*/  STS.64 [R6+UR17], R4 ;  /* 0x0000000406007988 */ /* 0x0007e40008000a11 */
[----:B------:R-:W-:Y:S06]  /*29d0*/  BAR.SYNC.DEFER_BLOCKING 0x0 ;  /* 0x0000000000007b1d */ /* 0x000fec0000010000 */
[----:B------:R-:W-:Y:S05]  /*29e0*/  @P2 EXIT ;  /* 0x000000000000294d */ /* 0x000fea0003800000 */
[----:B------:R-:W0:Y:S04]  /*29f0*/  LDS R13, [R13] ;  /* 0x000000000d0d7984 */ /* 0x000e280000000800 */
[----:B0-----:R-:W-:Y:S01]  /*2a00*/  STG.E desc[UR22][R2.64], R13 ;  /* 0x0000000d02007986 */ /* 0x001fe2000c101916 */
[----:B------:R-:W-:Y:S05]  /*2a10*/  EXIT ;  /* 0x000000000000794d */ /* 0x000fea0003800000 */
.L_x_2:
[----:B------:R-:W-:-:S00]  /*2a20*/  BRA `(.L_x_2) ;  /* 0xfffffffc00fc7947 */ /* 0x000fc0000383ffff */
[----:B------:R-:W-:-:S00]  /*2a30*/  NOP ;  /* 0x0000000000007918 */ /* 0x000fc00000000000 */
        /* <DEDUP_REMOVED lines=12> */
.L_x_3:


//--------------------- .nv.global.init           --------------------------
	.section	.nv.global.init,"aw",@progbits
.nv.global.init:
	.type		_$_str,@object
	.size		_$_str,(.L_0 - _$_str)
_$_str:
        /*0000*/ 	.byte	0x5f, 0x5f, 0x43, 0x55, 0x44, 0x41, 0x5f, 0x46, 0x54, 0x5a, 0x00
.L_0:


//--------------------- .nv.shared.attn_fwd       --------------------------
	.section	.nv.shared.attn_fwd,"aw",@nobits
	.sectionflags	@""
	.align	16
	.zero		1024


//--------------------- .nv.shared.reserved.0     --------------------------
	.section	.nv.shared.reserved.0,"aw",@nobits
	.weak		__nv_reservedSMEM_offset_0_alias
	.size		__nv_reservedSMEM_offset_0_alias, 0, 0
	.other		__nv_reservedSMEM_offset_0_alias,@"STO_CUDA_RESERVED_SHARED STV_DEFAULT"
__nv_reservedSMEM_offset_0_alias:
	.zero		0


//--------------------- .nv.constant0.attn_fwd    --------------------------
	.section	.nv.constant0.attn_fwd,"a",@progbits
	.sectionflags	@""
	.align	4
.nv.constant0.attn_fwd:
	.zero		664


//--------------------- SYMBOLS --------------------------

	.type		.nv.reservedSmem.offset0,@object
	.size		.nv.reservedSmem.offset0,0x4
